// auto-generated by cutlass_sweep.epilogue — config: {"arch": "sm_90", "cluster_m": 2, "cluster_n": 1, "dtype": "bf16", "fusion": "bias", "tile_k": 64, "tile_m": 128, "tile_n": 64}
#include "cutlass/cutlass.h"
#include "cutlass/gemm/collective/collective_builder.hpp"
#include "cutlass/gemm/device/gemm_universal_adapter.h"
#include "cutlass/gemm/kernel/gemm_universal.hpp"
#include "cutlass/epilogue/collective/collective_builder.hpp"
#include "cutlass/epilogue/fusion/operations.hpp"
#include "cutlass/epilogue/thread/activation.h"

using Elem = cutlass::bfloat16_t;
using Acc  = float;
using TileShape    = cute::Shape<cute::_128, cute::_64, cute::_64>;
using ClusterShape = cute::Shape<cute::_2, cute::_1, cute::_1>;
using FusionOp     = cutlass::epilogue::fusion::LinCombPerRowBias<Elem, Acc>;

using CollectiveEpilogue = typename cutlass::epilogue::collective::CollectiveBuilder<
    cutlass::arch::Sm90, cutlass::arch::OpClassTensorOp,
    TileShape, ClusterShape,
    cutlass::epilogue::collective::EpilogueTileAuto,
    Acc, Acc,
    Elem, cutlass::layout::RowMajor, 128 / cutlass::sizeof_bits<Elem>::value,
    Elem, cutlass::layout::RowMajor, 128 / cutlass::sizeof_bits<Elem>::value,
    cutlass::epilogue::TmaWarpSpecializedCooperative,
    FusionOp
  >::CollectiveOp;

using CollectiveMainloop = typename cutlass::gemm::collective::CollectiveBuilder<
    cutlass::arch::Sm90, cutlass::arch::OpClassTensorOp,
    Elem, cutlass::layout::RowMajor, 128 / cutlass::sizeof_bits<Elem>::value,
    Elem, cutlass::layout::ColumnMajor, 128 / cutlass::sizeof_bits<Elem>::value,
    Acc,
    TileShape, ClusterShape,
    cutlass::gemm::collective::StageCountAutoCarveout<
        static_cast<int>(sizeof(typename CollectiveEpilogue::SharedStorage))>,
    cutlass::gemm::KernelTmaWarpSpecializedCooperative
  >::CollectiveOp;

using GemmKernel = cutlass::gemm::kernel::GemmUniversal<
    cute::Shape<int,int,int,int>, CollectiveMainloop, CollectiveEpilogue>;
using Gemm = cutlass::gemm::device::GemmUniversalAdapter<GemmKernel>;

auto* _anchor = &cutlass::device_kernel<GemmKernel>;


// ===== COMPILED SASS (sm_90a) =====

	.target	sm_90a

	.elftype	@"ET_EXEC"


//--------------------- .note.nv.tkinfo           --------------------------
	.section	.note.nv.tkinfo,"",@"SHT_NOTE"
	.sectionflags	@"SHF_NOTE_NV_TKINFO"
	.tkinfo
        /*0018*/ 	.word	0x00000002
        /*0030*/ 	.string	""
        /*0030*/ 	.string	"ptxas"
        /*0030*/ 	.string	"Cuda compilation tools, release 13.0, V13.0.88"
        /*0030*/ 	.string	"Build cuda_13.0.r13.0/compiler.36424714_0"
        /*0030*/ 	.string	"-arch sm_90a -m 64 "



//--------------------- .note.nv.cuinfo           --------------------------
	.section	.note.nv.cuinfo,"",@"SHT_NOTE"
	.sectionflags	@"SHF_NOTE_NV_CUINFO"
        /*0018*/ 	.short	0x0002
        /*001a*/ 	.short	0x005a
        /*001c*/ 	.short	0x0082
	.zero		2


//--------------------- .nv.info                  --------------------------
	.section	.nv.info,"",@"SHT_CUDA_INFO"
	.align	4


	//----- nvinfo : EIATTR_REGCOUNT
	.align		4
        /*0000*/ 	.byte	0x04, 0x2f
        /*0002*/ 	.short	(.L_18 - .L_17)
	.align		4
.L_17:
        /*0004*/ 	.word	index@(_ZN7cutlass13device_kernelINS_4gemm6kernel13GemmUniversalIN4cute5tupleIJiiiiEEENS1_10collective13CollectiveMmaINS1_34MainloopSm90TmaGmmaWarpSpecializedILi8ENS5_IJNS4_1CILi2EEENSA_ILi1EEESC_EEENS1_35KernelTmaWarpSpecializedCooperativeEEENS5_IJNSA_ILi128EEENSA_ILi64EEESH_EEENS_10bfloat16_tENS5_IJlSC_lEEESJ_SK_NS4_8TiledMMAINS4_8MMA_AtomIJNS4_4SM904GMMA27MMA_64x64x16_F32BF16BF16_SSILNSO_5MajorE0ELSQ_0ELNSO_7ScaleInE1ELSR_1EEEEEENS4_6LayoutISD_NS5_IJSC_NSA_ILi0EEESV_EEEEENS5_IJNS4_10UnderscoreESY_SY_EEEEENS4_13SM90_TMA_LOADENS4_14ComposedLayoutINS4_7SwizzleILi3ELi4ELi3EEENS4_18smem_ptr_flag_bitsILi16EEENSU_INS5_IJNSA_ILi8EEESH_EEENS5_IJSH_SC_EEEEEEEvNS4_8identityENS4_23SM90_TMA_LOAD_MULTICASTES1B_vS1C_EENS_8epilogue10collective18CollectiveEpilogueINS1F_22Sm90TmaWarpSpecializedILi3ELi2ELi16ELb1ELb0EEEJSI_NS5_IJSG_NSA_ILi32EEEEEESJ_SK_SJ_SK_NS1F_6fusion15FusionCallbacksIS1J_NS1M_17LinCombPerRowBiasISJ_fSJ_SJ_fLi8ELNS_15FloatRoundStyleE2EEESI_S1L_JEEES11_NS12_INS13_ILi2ELi4ELi3EEES16_NSU_INS5_IJS17_S1K_EEENS5_IJS1K_SC_EEEEEEENS4_17SM75_U32x4_LDSM_NENS4_14SM90_TMA_STOREES1W_NS4_17SM90_U32x4_STSM_NENS4_9Copy_AtomIJS1Z_NS_6half_tEEEEvEEEvvEEEEvNT_6ParamsE)
        /*0008*/ 	.word	0x000000a8


	//----- nvinfo : EIATTR_FRAME_SIZE
	.align		4
.L_18:
        /*000c*/ 	.byte	0x04, 0x11
        /*000e*/ 	.short	(.L_20 - .L_19)
	.align		4
.L_19:
        /*0010*/ 	.word	index@(_ZN7cutlass13device_kernelINS_4gemm6kernel13GemmUniversalIN4cute5tupleIJiiiiEEENS1_10collective13CollectiveMmaINS1_34MainloopSm90TmaGmmaWarpSpecializedILi8ENS5_IJNS4_1CILi2EEENSA_ILi1EEESC_EEENS1_35KernelTmaWarpSpecializedCooperativeEEENS5_IJNSA_ILi128EEENSA_ILi64EEESH_EEENS_10bfloat16_tENS5_IJlSC_lEEESJ_SK_NS4_8TiledMMAINS4_8MMA_AtomIJNS4_4SM904GMMA27MMA_64x64x16_F32BF16BF16_SSILNSO_5MajorE0ELSQ_0ELNSO_7ScaleInE1ELSR_1EEEEEENS4_6LayoutISD_NS5_IJSC_NSA_ILi0EEESV_EEEEENS5_IJNS4_10UnderscoreESY_SY_EEEEENS4_13SM90_TMA_LOADENS4_14ComposedLayoutINS4_7SwizzleILi3ELi4ELi3EEENS4_18smem_ptr_flag_bitsILi16EEENSU_INS5_IJNSA_ILi8EEESH_EEENS5_IJSH_SC_EEEEEEEvNS4_8identityENS4_23SM90_TMA_LOAD_MULTICASTES1B_vS1C_EENS_8epilogue10collective18CollectiveEpilogueINS1F_22Sm90TmaWarpSpecializedILi3ELi2ELi16ELb1ELb0EEEJSI_NS5_IJSG_NSA_ILi32EEEEEESJ_SK_SJ_SK_NS1F_6fusion15FusionCallbacksIS1J_NS1M_17LinCombPerRowBiasISJ_fSJ_SJ_fLi8ELNS_15FloatRoundStyleE2EEESI_S1L_JEEES11_NS12_INS13_ILi2ELi4ELi3EEES16_NSU_INS5_IJS17_S1K_EEENS5_IJS1K_SC_EEEEEEENS4_17SM75_U32x4_LDSM_NENS4_14SM90_TMA_STOREES1W_NS4_17SM90_U32x4_STSM_NENS4_9Copy_AtomIJS1Z_NS_6half_tEEEEvEEEvvEEEEvNT_6ParamsE)
        /*0014*/ 	.word	0x00000000


	//----- nvinfo : EIATTR_MIN_STACK_SIZE
	.align		4
.L_20:
        /*0018*/ 	.byte	0x04, 0x12
        /*001a*/ 	.short	(.L_22 - .L_21)
	.align		4
.L_21:
        /*001c*/ 	.word	index@(_ZN7cutlass13device_kernelINS_4gemm6kernel13GemmUniversalIN4cute5tupleIJiiiiEEENS1_10collective13CollectiveMmaINS1_34MainloopSm90TmaGmmaWarpSpecializedILi8ENS5_IJNS4_1CILi2EEENSA_ILi1EEESC_EEENS1_35KernelTmaWarpSpecializedCooperativeEEENS5_IJNSA_ILi128EEENSA_ILi64EEESH_EEENS_10bfloat16_tENS5_IJlSC_lEEESJ_SK_NS4_8TiledMMAINS4_8MMA_AtomIJNS4_4SM904GMMA27MMA_64x64x16_F32BF16BF16_SSILNSO_5MajorE0ELSQ_0ELNSO_7ScaleInE1ELSR_1EEEEEENS4_6LayoutISD_NS5_IJSC_NSA_ILi0EEESV_EEEEENS5_IJNS4_10UnderscoreESY_SY_EEEEENS4_13SM90_TMA_LOADENS4_14ComposedLayoutINS4_7SwizzleILi3ELi4ELi3EEENS4_18smem_ptr_flag_bitsILi16EEENSU_INS5_IJNSA_ILi8EEESH_EEENS5_IJSH_SC_EEEEEEEvNS4_8identityENS4_23SM90_TMA_LOAD_MULTICASTES1B_vS1C_EENS_8epilogue10collective18CollectiveEpilogueINS1F_22Sm90TmaWarpSpecializedILi3ELi2ELi16ELb1ELb0EEEJSI_NS5_IJSG_NSA_ILi32EEEEEESJ_SK_SJ_SK_NS1F_6fusion15FusionCallbacksIS1J_NS1M_17LinCombPerRowBiasISJ_fSJ_SJ_fLi8ELNS_15FloatRoundStyleE2EEESI_S1L_JEEES11_NS12_INS13_ILi2ELi4ELi3EEES16_NSU_INS5_IJS17_S1K_EEENS5_IJS1K_SC_EEEEEEENS4_17SM75_U32x4_LDSM_NENS4_14SM90_TMA_STOREES1W_NS4_17SM90_U32x4_STSM_NENS4_9Copy_AtomIJS1Z_NS_6half_tEEEEvEEEvvEEEEvNT_6ParamsE)
        /*0020*/ 	.word	0x00000000
.L_22:


//--------------------- .nv.compat                --------------------------
	.section	.nv.compat,"",@"SHT_CUDA_COMPAT_INFO"
	.align	4
        /*0000*/ 	.byte	0x02, 0x09, 0x01, 0x00, 0x02, 0x02, 0x04, 0x00, 0x02, 0x05, 0x05, 0x00, 0x03, 0x07, 0x01, 0x01
        /*0010*/ 	.byte	0x02, 0x03, 0x01, 0x00, 0x02, 0x06, 0x01, 0x00, 0x04, 0x0b, 0x08, 0x00, 0x00, 0x00, 0x00, 0x00
        /*0020*/ 	.byte	0x00, 0x00, 0x00, 0x00


//--------------------- .nv.info._ZN7cutlass13device_kernelINS_4gemm6kernel13GemmUniversalIN4cute5tupleIJiiiiEEENS1_10collective13CollectiveMmaINS1_34MainloopSm90TmaGmmaWarpSpecializedILi8ENS5_IJNS4_1CILi2EEENSA_ILi1EEESC_EEENS1_35KernelTmaWarpSpecializedCooperativeEEENS5_IJNSA_ILi128EEENSA_ILi64EEESH_EEENS_10bfloat16_tENS5_IJlSC_lEEESJ_SK_NS4_8TiledMMAINS4_8MMA_AtomIJNS4_4SM904GMMA27MMA_64x64x16_F32BF16BF16_SSILNSO_5MajorE0ELSQ_0ELNSO_7ScaleInE1ELSR_1EEEEEENS4_6LayoutISD_NS5_IJSC_NSA_ILi0EEESV_EEEEENS5_IJNS4_10UnderscoreESY_SY_EEEEENS4_13SM90_TMA_LOADENS4_14ComposedLayoutINS4_7SwizzleILi3ELi4ELi3EEENS4_18smem_ptr_flag_bitsILi16EEENSU_INS5_IJNSA_ILi8EEESH_EEENS5_IJSH_SC_EEEEEEEvNS4_8identityENS4_23SM90_TMA_LOAD_MULTICASTES1B_vS1C_EENS_8epilogue10collective18CollectiveEpilogueINS1F_22Sm90TmaWarpSpecializedILi3ELi2ELi16ELb1ELb0EEEJSI_NS5_IJSG_NSA_ILi32EEEEEESJ_SK_SJ_SK_NS1F_6fusion15FusionCallbacksIS1J_NS1M_17LinCombPerRowBiasISJ_fSJ_SJ_fLi8ELNS_15FloatRoundStyleE2EEESI_S1L_JEEES11_NS12_INS13_ILi2ELi4ELi3EEES16_NSU_INS5_IJS17_S1K_EEENS5_IJS1K_SC_EEEEEEENS4_17SM75_U32x4_LDSM_NENS4_14SM90_TMA_STOREES1W_NS4_17SM90_U32x4_STSM_NENS4_9Copy_AtomIJS1Z_NS_6half_tEEEEvEEEvvEEEEvNT_6ParamsE --------------------------
	.section	.nv.info._ZN7cutlass13device_kernelINS_4gemm6kernel13GemmUniversalIN4cute5tupleIJiiiiEEENS1_10collective13CollectiveMmaINS1_34MainloopSm90TmaGmmaWarpSpecializedILi8ENS5_IJNS4_1CILi2EEENSA_ILi1EEESC_EEENS1_35KernelTmaWarpSpecializedCooperativeEEENS5_IJNSA_ILi128EEENSA_ILi64EEESH_EEENS_10bfloat16_tENS5_IJlSC_lEEESJ_SK_NS4_8TiledMMAINS4_8MMA_AtomIJNS4_4SM904GMMA27MMA_64x64x16_F32BF16BF16_SSILNSO_5MajorE0ELSQ_0ELNSO_7ScaleInE1ELSR_1EEEEEENS4_6LayoutISD_NS5_IJSC_NSA_ILi0EEESV_EEEEENS5_IJNS4_10UnderscoreESY_SY_EEEEENS4_13SM90_TMA_LOADENS4_14ComposedLayoutINS4_7SwizzleILi3ELi4ELi3EEENS4_18smem_ptr_flag_bitsILi16EEENSU_INS5_IJNSA_ILi8EEESH_EEENS5_IJSH_SC_EEEEEEEvNS4_8identityENS4_23SM90_TMA_LOAD_MULTICASTES1B_vS1C_EENS_8epilogue10collective18CollectiveEpilogueINS1F_22Sm90TmaWarpSpecializedILi3ELi2ELi16ELb1ELb0EEEJSI_NS5_IJSG_NSA_ILi32EEEEEESJ_SK_SJ_SK_NS1F_6fusion15FusionCallbacksIS1J_NS1M_17LinCombPerRowBiasISJ_fSJ_SJ_fLi8ELNS_15FloatRoundStyleE2EEESI_S1L_JEEES11_NS12_INS13_ILi2ELi4ELi3EEES16_NSU_INS5_IJS17_S1K_EEENS5_IJS1K_SC_EEEEEEENS4_17SM75_U32x4_LDSM_NENS4_14SM90_TMA_STOREES1W_NS4_17SM90_U32x4_STSM_NENS4_9Copy_AtomIJS1Z_NS_6half_tEEEEvEEEvvEEEEvNT_6ParamsE,"",@"SHT_CUDA_INFO"
	.sectionflags	@""
	.align	4


	//----- nvinfo : EIATTR_CUDA_API_VERSION
	.align		4
        /*0000*/ 	.byte	0x04, 0x37
        /*0002*/ 	.short	(.L_24 - .L_23)
.L_23:
        /*0004*/ 	.word	0x00000082


	//----- nvinfo : EIATTR_KPARAM_INFO
	.align		4
.L_24:
        /*0008*/ 	.byte	0x04, 0x17
        /*000a*/ 	.short	(.L_26 - .L_25)
.L_25:
        /*000c*/ 	.word	0x00000000
        /*0010*/ 	.short	0x0000
        /*0012*/ 	.short	0x0070
        /*0014*/ 	.byte	0x00, 0xf0, 0x01, 0x1c


	//----- nvinfo : EIATTR_SPARSE_MMA_MASK
	.align		4
.L_26:
        /*0018*/ 	.byte	0x03, 0x50
        /*001a*/ 	.short	0x0000


	//----- nvinfo : EIATTR_MAXREG_COUNT
	.align		4
        /*001c*/ 	.byte	0x03, 0x1b
        /*001e*/ 	.short	0x00a8


	//----- nvinfo : EIATTR_NUM_BARRIERS
	.align		4
        /*0020*/ 	.byte	0x02, 0x4c
        /*0022*/ 	.byte	0x02
	.zero		1


	//----- nvinfo : EIATTR_EXTERNS
	.align		4
        /*0024*/ 	.byte	0x04, 0x0f
        /*0026*/ 	.short	(.L_28 - .L_27)


	//   ....[0]....
	.align		4
.L_27:
        /*0028*/ 	.word	index@(__assertfail)


	//----- nvinfo : EIATTR_MERCURY_ISA_VERSION
	.align		4
.L_28:
        /*002c*/ 	.byte	0x03, 0x5f
        /*002e*/ 	.short	0x0101


	//----- nvinfo : EIATTR_INT_WARP_WIDE_INSTR_OFFSETS
	.align		4
        /*0030*/ 	.byte	0x04, 0x31
        /*0032*/ 	.short	(.L_30 - .L_29)


	//   ....[0]....
.L_29:
        /*0034*/ 	.word	0x00000a80


	//   ....[1]....
        /*0038*/ 	.word	0x00000a90


	//   ....[2]....
        /*003c*/ 	.word	0x00000ba0


	//   ....[3]....
        /*0040*/ 	.word	0x000021f0


	//----- nvinfo : EIATTR_COOP_GROUP_MASK_REGIDS
	.align		4
.L_30:
        /*0044*/ 	.byte	0x04, 0x29
        /*0046*/ 	.short	(.L_32 - .L_31)


	//   ....[0]....
.L_31:
        /*0048*/ 	.word	0xffffffff


	//   ....[1]....
        /*004c*/ 	.word	0xffffffff


	//   ....[2]....
        /*0050*/ 	.word	0xffffffff


	//   ....[3]....
        /*0054*/ 	.word	0xffffffff


	//   ....[4]....
        /*0058*/ 	.word	0xffffffff


	//   ....[5]....
        /*005c*/ 	.word	0xffffffff


	//   ....[6]....
        /*0060*/ 	.word	0xffffffff


	//----- nvinfo : EIATTR_COOP_GROUP_INSTR_OFFSETS
	.align		4
.L_32:
        /*0064*/ 	.byte	0x04, 0x28
        /*0066*/ 	.short	(.L_34 - .L_33)


	//   ....[0]....
.L_33:
        /*0068*/ 	.word	0x00000070


	//   ....[1]....
        /*006c*/ 	.word	0x00000080


	//   ....[2]....
        /*0070*/ 	.word	0x00000430


	//   ....[3]....
        /*0074*/ 	.word	0x000006b0


	//   ....[4]....
        /*0078*/ 	.word	0x000008e0


	//   ....[5]....
        /*007c*/ 	.word	0x00000d10


	//   ....[6]....
        /*0080*/ 	.word	0x000017f0


	//----- nvinfo : EIATTR_REG_RECONFIG
	.align		4
.L_34:
        /*0084*/ 	.byte	0x01, 0x54
	.zero		2


	//----- nvinfo : EIATTR_SYSCALL_OFFSETS
	.align		4
        /*0088*/ 	.byte	0x04, 0x46
        /*008a*/ 	.short	(.L_36 - .L_35)


	//   ....[0]....
.L_35:
        /*008c*/ 	.word	0x000019c0


	//   ....[1]....
        /*0090*/ 	.word	0x00002420


	//   ....[2]....
        /*0094*/ 	.word	0x00002510


	//----- nvinfo : EIATTR_MBARRIER_INSTR_OFFSETS
	.align		4
.L_36:
        /*0098*/ 	.byte	0x04, 0x39
        /*009a*/ 	.short	(.L_38 - .L_37)


	//   ....[0]....
.L_37:
        /*009c*/ 	.word	0x00000550
        /*00a0*/ 	.word	0x000000ff
        /*00a4*/ 	.word	0x00000000
        /*00a8*/ 	.short	0x0100
        /*00aa*/ 	.byte	0x08
	.zero		1


	//   ....[1]....
        /*00ac*/ 	.word	0x00000560
        /*00b0*/ 	.word	0x000000ff
        /*00b4*/ 	.word	0x00000040
        /*00b8*/ 	.short	0x0100
        /*00ba*/ 	.byte	0x08
	.zero		1


	//   ....[2]....
        /*00bc*/ 	.word	0x00000570
        /*00c0*/ 	.word	0x000000ff
        /*00c4*/ 	.word	0x00000008
        /*00c8*/ 	.short	0x0100
        /*00ca*/ 	.byte	0x08
	.zero		1


	//   ....[3]....
        /*00cc*/ 	.word	0x00000580
        /*00d0*/ 	.word	0x000000ff
        /*00d4*/ 	.word	0x00000048
        /*00d8*/ 	.short	0x0100
        /*00da*/ 	.byte	0x08
	.zero		1


	//   ....[4]....
        /*00dc*/ 	.word	0x00000590
        /*00e0*/ 	.word	0x000000ff
        /*00e4*/ 	.word	0x00000010
        /*00e8*/ 	.short	0x0100
        /*00ea*/ 	.byte	0x08
	.zero		1


	//   ....[5]....
        /*00ec*/ 	.word	0x000005a0
        /*00f0*/ 	.word	0x000000ff
        /*00f4*/ 	.word	0x00000050
        /*00f8*/ 	.short	0x0100
        /*00fa*/ 	.byte	0x08
	.zero		1


	//   ....[6]....
        /*00fc*/ 	.word	0x000005b0
        /*0100*/ 	.word	0x000000ff
        /*0104*/ 	.word	0x00000018
        /*0108*/ 	.short	0x0100
        /*010a*/ 	.byte	0x08
	.zero		1


	//   ....[7]....
        /*010c*/ 	.word	0x000005c0
        /*0110*/ 	.word	0x000000ff
        /*0114*/ 	.word	0x00000058
        /*0118*/ 	.short	0x0100
        /*011a*/ 	.byte	0x08
	.zero		1


	//   ....[8]....
        /*011c*/ 	.word	0x000005d0
        /*0120*/ 	.word	0x000000ff
        /*0124*/ 	.word	0x00000020
        /*0128*/ 	.short	0x0100
        /*012a*/ 	.byte	0x08
	.zero		1


	//   ....[9]....
        /*012c*/ 	.word	0x000005e0
        /*0130*/ 	.word	0x000000ff
        /*0134*/ 	.word	0x00000060
        /*0138*/ 	.short	0x0100
        /*013a*/ 	.byte	0x08
	.zero		1


	//   ....[10]....
        /*013c*/ 	.word	0x000005f0
        /*0140*/ 	.word	0x000000ff
        /*0144*/ 	.word	0x00000028
        /*0148*/ 	.short	0x0100
        /*014a*/ 	.byte	0x08
	.zero		1


	//   ....[11]....
        /*014c*/ 	.word	0x00000600
        /*0150*/ 	.word	0x000000ff
        /*0154*/ 	.word	0x00000068
        /*0158*/ 	.short	0x0100
        /*015a*/ 	.byte	0x08
	.zero		1


	//   ....[12]....
        /*015c*/ 	.word	0x00000610
        /*0160*/ 	.word	0x000000ff
        /*0164*/ 	.word	0x00000030
        /*0168*/ 	.short	0x0100
        /*016a*/ 	.byte	0x08
	.zero		1


	//   ....[13]....
        /*016c*/ 	.word	0x00000620
        /*0170*/ 	.word	0x000000ff
        /*0174*/ 	.word	0x00000070
        /*0178*/ 	.short	0x0100
        /*017a*/ 	.byte	0x08
	.zero		1


	//   ....[14]....
        /*017c*/ 	.word	0x00000630
        /*0180*/ 	.word	0x000000ff
        /*0184*/ 	.word	0x00000038
        /*0188*/ 	.short	0x0100
        /*018a*/ 	.byte	0x08
	.zero		1


	//   ....[15]....
        /*018c*/ 	.word	0x00000640
        /*0190*/ 	.word	0x000000ff
        /*0194*/ 	.word	0x00000078
        /*0198*/ 	.short	0x0100
        /*019a*/ 	.byte	0x08
	.zero		1


	//   ....[16]....
        /*019c*/ 	.word	0x00000860
        /*01a0*/ 	.word	0x000000ff
        /*01a4*/ 	.word	0x00000080
        /*01a8*/ 	.short	0x0100
        /*01aa*/ 	.byte	0x08
	.zero		1


	//   ....[17]....
        /*01ac*/ 	.word	0x00000870
        /*01b0*/ 	.word	0x000000ff
        /*01b4*/ 	.word	0x00000098
        /*01b8*/ 	.short	0x0100
        /*01ba*/ 	.byte	0x08
	.zero		1


	//   ....[18]....
        /*01bc*/ 	.word	0x00000880
        /*01c0*/ 	.word	0x000000ff
        /*01c4*/ 	.word	0x00000088
        /*01c8*/ 	.short	0x0100
        /*01ca*/ 	.byte	0x08
	.zero		1


	//   ....[19]....
        /*01cc*/ 	.word	0x00000890
        /*01d0*/ 	.word	0x000000ff
        /*01d4*/ 	.word	0x000000a0
        /*01d8*/ 	.short	0x0100
        /*01da*/ 	.byte	0x08
	.zero		1


	//   ....[20]....
        /*01dc*/ 	.word	0x000008a0
        /*01e0*/ 	.word	0x000000ff
        /*01e4*/ 	.word	0x00000090
        /*01e8*/ 	.short	0x0100
        /*01ea*/ 	.byte	0x08
	.zero		1


	//   ....[21]....
        /*01ec*/ 	.word	0x000008b0
        /*01f0*/ 	.word	0x000000ff
        /*01f4*/ 	.word	0x000000a8
        /*01f8*/ 	.short	0x0100
        /*01fa*/ 	.byte	0x08
	.zero		1


	//   ....[22]....
        /*01fc*/ 	.word	0x00000c10
        /*0200*/ 	.word	0x000000ff
        /*0204*/ 	.word	0x000000b0
        /*0208*/ 	.short	0x0100
        /*020a*/ 	.byte	0x06
	.zero		1


	//   ....[23]....
        /*020c*/ 	.word	0x00000ca0
        /*0210*/ 	.word	0x000000ff
        /*0214*/ 	.word	0x000000b8
        /*0218*/ 	.short	0x0100
        /*021a*/ 	.byte	0x06
	.zero		1


	//   ....[24]....
        /*021c*/ 	.word	0x00001a40
        /*0220*/ 	.word	0x00000003
        /*0224*/ 	.word	0x00000000
        /*0228*/ 	.short	0x010a
        /*022a*/ 	.byte	0x3f
	.zero		1


	//   ....[25]....
        /*022c*/ 	.word	0x00001a80
        /*0230*/ 	.word	0x00000003
        /*0234*/ 	.word	0x00000000
        /*0238*/ 	.short	0x010a
        /*023a*/ 	.byte	0x3f
	.zero		1


	//   ....[26]....
        /*023c*/ 	.word	0x00001de0
        /*0240*/ 	.word	0x000000ff
        /*0244*/ 	.word	0x00000000
        /*0248*/ 	.short	0x010a
        /*024a*/ 	.byte	0x04
	.zero		1


	//   ....[27]....
        /*024c*/ 	.word	0x00001e20
        /*0250*/ 	.word	0x000000ff
        /*0254*/ 	.word	0x00000000
        /*0258*/ 	.short	0x010a
        /*025a*/ 	.byte	0x04
	.zero		1


	//   ....[28]....
        /*025c*/ 	.word	0x00002080
        /*0260*/ 	.word	0x00000005
        /*0264*/ 	.word	0x00000000
        /*0268*/ 	.short	0x0101
        /*026a*/ 	.byte	0x3f
	.zero		1


	//   ....[29]....
        /*026c*/ 	.word	0x00002270
        /*0270*/ 	.word	0x00000003
        /*0274*/ 	.word	0x00000000
        /*0278*/ 	.short	0x0101
        /*027a*/ 	.byte	0x3f
	.zero		1


	//   ....[30]....
        /*027c*/ 	.word	0x00002e40
        /*0280*/ 	.word	0x00000005
        /*0284*/ 	.word	0x00000080
        /*0288*/ 	.short	0x010a
        /*028a*/ 	.byte	0x3f
	.zero		1


	//   ....[31]....
        /*028c*/ 	.word	0x00003940
        /*0290*/ 	.word	0x000000ff
        /*0294*/ 	.word	0x00000000
        /*0298*/ 	.short	0x0101
        /*029a*/ 	.byte	0x04
	.zero		1


	//   ....[32]....
        /*029c*/ 	.word	0x00003a10
        /*02a0*/ 	.word	0x00000005
        /*02a4*/ 	.word	0x00000080
        /*02a8*/ 	.short	0x010a
        /*02aa*/ 	.byte	0x3f
	.zero		1


	//   ....[33]....
        /*02ac*/ 	.word	0x00004180
        /*02b0*/ 	.word	0x000000ff
        /*02b4*/ 	.word	0x00000000
        /*02b8*/ 	.short	0x0101
        /*02ba*/ 	.byte	0x04
	.zero		1


	//   ....[34]....
        /*02bc*/ 	.word	0x00004af0
        /*02c0*/ 	.word	0x000000ff
        /*02c4*/ 	.word	0x00000000
        /*02c8*/ 	.short	0x0101
        /*02ca*/ 	.byte	0x04
	.zero		1


	//   ....[35]....
        /*02cc*/ 	.word	0x00005110
        /*02d0*/ 	.word	0x000000ff
        /*02d4*/ 	.word	0x000000b8
        /*02d8*/ 	.short	0x010a
        /*02da*/ 	.byte	0x04
	.zero		1


	//   ....[36]....
        /*02dc*/ 	.word	0x00005540
        /*02e0*/ 	.word	0x000000ff
        /*02e4*/ 	.word	0x00000098
        /*02e8*/ 	.short	0x010a
        /*02ea*/ 	.byte	0x05
	.zero		1


	//   ....[37]....
        /*02ec*/ 	.word	0x00005640
        /*02f0*/ 	.word	0x000000ff
        /*02f4*/ 	.word	0x00000080
        /*02f8*/ 	.short	0x010b
        /*02fa*/ 	.byte	0x05
	.zero		1


	//   ....[38]....
        /*02fc*/ 	.word	0x000056d0
        /*0300*/ 	.word	0x000000ff
        /*0304*/ 	.word	0x00000000
        /*0308*/ 	.short	0x0101
        /*030a*/ 	.byte	0x05
	.zero		1


	//   ....[39]....
        /*030c*/ 	.word	0x00005740
        /*0310*/ 	.word	0x000000ff
        /*0314*/ 	.word	0x00000098
        /*0318*/ 	.short	0x010a
        /*031a*/ 	.byte	0x04
	.zero		1


	//   ....[40]....
        /*031c*/ 	.word	0x00005860
        /*0320*/ 	.word	0x000000ff
        /*0324*/ 	.word	0x00000080
        /*0328*/ 	.short	0x010b
        /*032a*/ 	.byte	0x04
	.zero		1


	//   ....[41]....
        /*032c*/ 	.word	0x00005940
        /*0330*/ 	.word	0x000000ff
        /*0334*/ 	.word	0x00000000
        /*0338*/ 	.short	0x0101
        /*033a*/ 	.byte	0x04
	.zero		1


	//   ....[42]....
        /*033c*/ 	.word	0x00005ff0
        /*0340*/ 	.word	0x00000003
        /*0344*/ 	.word	0x00000098
        /*0348*/ 	.short	0x010a
        /*034a*/ 	.byte	0x3f
	.zero		1


	//   ....[43]....
        /*034c*/ 	.word	0x000060c0
        /*0350*/ 	.word	0x00000005
        /*0354*/ 	.word	0x00000098
        /*0358*/ 	.short	0x010a
        /*035a*/ 	.byte	0x3f
	.zero		1


	//   ....[44]....
        /*035c*/ 	.word	0x00006170
        /*0360*/ 	.word	0x00000003
        /*0364*/ 	.word	0x00000098
        /*0368*/ 	.short	0x010a
        /*036a*/ 	.byte	0x3f
	.zero		1


	//   ....[45]....
        /*036c*/ 	.word	0x000064c0
        /*0370*/ 	.word	0x0000000e
        /*0374*/ 	.word	0x00000040
        /*0378*/ 	.short	0x010a
        /*037a*/ 	.byte	0x3f
	.zero		1


	//   ....[46]....
        /*037c*/ 	.word	0x00006870
        /*0380*/ 	.word	0x00000004
        /*0384*/ 	.word	0x000000b8
        /*0388*/ 	.short	0x0101
        /*038a*/ 	.byte	0x3f
	.zero		1


	//   ....[47]....
        /*038c*/ 	.word	0x00006f80
        /*0390*/ 	.word	0x00000005
        /*0394*/ 	.word	0x00000000
        /*0398*/ 	.short	0x010a
        /*039a*/ 	.byte	0x3f
	.zero		1


	//   ....[48]....
        /*039c*/ 	.word	0x00007000
        /*03a0*/ 	.word	0x00000007
        /*03a4*/ 	.word	0x00000000
        /*03a8*/ 	.short	0x010a
        /*03aa*/ 	.byte	0x3f
	.zero		1


	//   ....[49]....
        /*03ac*/ 	.word	0x00007090
        /*03b0*/ 	.word	0x00000006
        /*03b4*/ 	.word	0x00000000
        /*03b8*/ 	.short	0x010a
        /*03ba*/ 	.byte	0x3f
	.zero		1


	//   ....[50]....
        /*03bc*/ 	.word	0x00007120
        /*03c0*/ 	.word	0x00000009
        /*03c4*/ 	.word	0x00000000
        /*03c8*/ 	.short	0x010a
        /*03ca*/ 	.byte	0x3f
	.zero		1


	//   ....[51]....
        /*03cc*/ 	.word	0x000071b0
        /*03d0*/ 	.word	0x00000006
        /*03d4*/ 	.word	0x00000000
        /*03d8*/ 	.short	0x010a
        /*03da*/ 	.byte	0x3f
	.zero		1


	//   ....[52]....
        /*03dc*/ 	.word	0x00007240
        /*03e0*/ 	.word	0x00000009
        /*03e4*/ 	.word	0x00000000
        /*03e8*/ 	.short	0x010a
        /*03ea*/ 	.byte	0x3f
	.zero		1


	//   ....[53]....
        /*03ec*/ 	.word	0x000072d0
        /*03f0*/ 	.word	0x00000006
        /*03f4*/ 	.word	0x00000000
        /*03f8*/ 	.short	0x010a
        /*03fa*/ 	.byte	0x3f
	.zero		1


	//   ....[54]....
        /*03fc*/ 	.word	0x00007360
        /*0400*/ 	.word	0x00000003
        /*0404*/ 	.word	0x00000000
        /*0408*/ 	.short	0x010a
        /*040a*/ 	.byte	0x3f
	.zero		1


	//   ....[55]....
        /*040c*/ 	.word	0x000073c0
        /*0410*/ 	.word	0x00000003
        /*0414*/ 	.word	0x00000000
        /*0418*/ 	.short	0x010a
        /*041a*/ 	.byte	0x3f
	.zero		1


	//   ....[56]....
        /*041c*/ 	.word	0x00007420
        /*0420*/ 	.word	0x00000005
        /*0424*/ 	.word	0x00000000
        /*0428*/ 	.short	0x010a
        /*042a*/ 	.byte	0x3f
	.zero		1


	//   ....[57]....
        /*042c*/ 	.word	0x00007470
        /*0430*/ 	.word	0x00000005
        /*0434*/ 	.word	0x00000080
        /*0438*/ 	.short	0x010a
        /*043a*/ 	.byte	0x3f
	.zero		1


	//   ....[58]....
        /*043c*/ 	.word	0x000074c0
        /*0440*/ 	.word	0x00000005
        /*0444*/ 	.word	0x00000080
        /*0448*/ 	.short	0x010a
        /*044a*/ 	.byte	0x3f
	.zero		1


	//   ....[59]....
        /*044c*/ 	.word	0x00007520
        /*0450*/ 	.word	0x00000003
        /*0454*/ 	.word	0x000000b8
        /*0458*/ 	.short	0x010a
        /*045a*/ 	.byte	0x3f
	.zero		1


	//   ....[60]....
        /*045c*/ 	.word	0x00007580
        /*0460*/ 	.word	0x00000005
        /*0464*/ 	.word	0x00000098
        /*0468*/ 	.short	0x010a
        /*046a*/ 	.byte	0x3f
	.zero		1


	//   ....[61]....
        /*046c*/ 	.word	0x000075e0
        /*0470*/ 	.word	0x00000007
        /*0474*/ 	.word	0x00000098
        /*0478*/ 	.short	0x010a
        /*047a*/ 	.byte	0x3f
	.zero		1


	//   ....[62]....
        /*047c*/ 	.word	0x00007630
        /*0480*/ 	.word	0x00000003
        /*0484*/ 	.word	0x00000098
        /*0488*/ 	.short	0x010a
        /*048a*/ 	.byte	0x3f
	.zero		1


	//   ....[63]....
        /*048c*/ 	.word	0x00007680
        /*0490*/ 	.word	0x00000005
        /*0494*/ 	.word	0x00000098
        /*0498*/ 	.short	0x010a
        /*049a*/ 	.byte	0x3f
	.zero		1


	//   ....[64]....
        /*049c*/ 	.word	0x00007750
        /*04a0*/ 	.word	0x0000000e
        /*04a4*/ 	.word	0x00000040
        /*04a8*/ 	.short	0x010a
        /*04aa*/ 	.byte	0x3f
	.zero		1


	//   ....[65]....
        /*04ac*/ 	.word	0x00007820
        /*04b0*/ 	.word	0x00000005
        /*04b4*/ 	.word	0x00000000
        /*04b8*/ 	.short	0x010a
        /*04ba*/ 	.byte	0x3f
	.zero		1


	//   ....[66]....
        /*04bc*/ 	.word	0x00007870
        /*04c0*/ 	.word	0x00000007
        /*04c4*/ 	.word	0x00000000
        /*04c8*/ 	.short	0x010a
        /*04ca*/ 	.byte	0x3f
	.zero		1


	//   ....[67]....
        /*04cc*/ 	.word	0x000078c0
        /*04d0*/ 	.word	0x00000006
        /*04d4*/ 	.word	0x00000000
        /*04d8*/ 	.short	0x010a
        /*04da*/ 	.byte	0x3f
	.zero		1


	//   ....[68]....
        /*04dc*/ 	.word	0x00007910
        /*04e0*/ 	.word	0x00000009
        /*04e4*/ 	.word	0x00000000
        /*04e8*/ 	.short	0x010a
        /*04ea*/ 	.byte	0x3f
	.zero		1


	//   ....[69]....
        /*04ec*/ 	.word	0x00007960
        /*04f0*/ 	.word	0x00000006
        /*04f4*/ 	.word	0x00000000
        /*04f8*/ 	.short	0x010a
        /*04fa*/ 	.byte	0x3f
	.zero		1


	//   ....[70]....
        /*04fc*/ 	.word	0x000079b0
        /*0500*/ 	.word	0x00000009
        /*0504*/ 	.word	0x00000000
        /*0508*/ 	.short	0x010a
        /*050a*/ 	.byte	0x3f
	.zero		1


	//   ....[71]....
        /*050c*/ 	.word	0x00007a00
        /*0510*/ 	.word	0x00000006
        /*0514*/ 	.word	0x00000000
        /*0518*/ 	.short	0x010a
        /*051a*/ 	.byte	0x3f
	.zero		1


	//----- nvinfo : EIATTR_NUM_MBARRIERS
	.align		4
.L_38:
        /*051c*/ 	.byte	0x03, 0x38
        /*051e*/ 	.short	0x0018


	//----- nvinfo : EIATTR_EXIT_INSTR_OFFSETS
	.align		4
        /*0520*/ 	.byte	0x04, 0x1c
        /*0522*/ 	.short	(.L_40 - .L_39)


	//   ....[0]....
.L_39:
        /*0524*/ 	.word	0x000073b0


	//----- nvinfo : EIATTR_MAX_THREADS
	.align		4
.L_40:
        /*0528*/ 	.byte	0x04, 0x05
        /*052a*/ 	.short	(.L_42 - .L_41)
.L_41:
        /*052c*/ 	.word	0x00000180
        /*0530*/ 	.word	0x00000001
        /*0534*/ 	.word	0x00000001


	//----- nvinfo : EIATTR_CRS_STACK_SIZE
	.align		4
.L_42:
        /*0538*/ 	.byte	0x04, 0x1e
        /*053a*/ 	.short	(.L_44 - .L_43)
.L_43:
        /*053c*/ 	.word	0x00000000


	//----- nvinfo : EIATTR_CBANK_PARAM_SIZE
	.align		4
.L_44:
        /*0540*/ 	.byte	0x03, 0x19
        /*0542*/ 	.short	0x0770


	//----- nvinfo : EIATTR_PARAM_CBANK
	.align		4
        /*0544*/ 	.byte	0x04, 0x0a
        /*0546*/ 	.short	(.L_46 - .L_45)
	.align		4
.L_45:
        /*0548*/ 	.word	index@(.nv.constant0._ZN7cutlass13device_kernelINS_4gemm6kernel13GemmUniversalIN4cute5tupleIJiiiiEEENS1_10collective13CollectiveMmaINS1_34MainloopSm90TmaGmmaWarpSpecializedILi8ENS5_IJNS4_1CILi2EEENSA_ILi1EEESC_EEENS1_35KernelTmaWarpSpecializedCooperativeEEENS5_IJNSA_ILi128EEENSA_ILi64EEESH_EEENS_10bfloat16_tENS5_IJlSC_lEEESJ_SK_NS4_8TiledMMAINS4_8MMA_AtomIJNS4_4SM904GMMA27MMA_64x64x16_F32BF16BF16_SSILNSO_5MajorE0ELSQ_0ELNSO_7ScaleInE1ELSR_1EEEEEENS4_6LayoutISD_NS5_IJSC_NSA_ILi0EEESV_EEEEENS5_IJNS4_10UnderscoreESY_SY_EEEEENS4_13SM90_TMA_LOADENS4_14ComposedLayoutINS4_7SwizzleILi3ELi4ELi3EEENS4_18smem_ptr_flag_bitsILi16EEENSU_INS5_IJNSA_ILi8EEESH_EEENS5_IJSH_SC_EEEEEEEvNS4_8identityENS4_23SM90_TMA_LOAD_MULTICASTES1B_vS1C_EENS_8epilogue10collective18CollectiveEpilogueINS1F_22Sm90TmaWarpSpecializedILi3ELi2ELi16ELb1ELb0EEEJSI_NS5_IJSG_NSA_ILi32EEEEEESJ_SK_SJ_SK_NS1F_6fusion15FusionCallbacksIS1J_NS1M_17LinCombPerRowBiasISJ_fSJ_SJ_fLi8ELNS_15FloatRoundStyleE2EEESI_S1L_JEEES11_NS12_INS13_ILi2ELi4ELi3EEES16_NSU_INS5_IJS17_S1K_EEENS5_IJS1K_SC_EEEEEEENS4_17SM75_U32x4_LDSM_NENS4_14SM90_TMA_STOREES1W_NS4_17SM90_U32x4_STSM_NENS4_9Copy_AtomIJS1Z_NS_6half_tEEEEvEEEvvEEEEvNT_6ParamsE)
        /*054c*/ 	.short	0x0210
        /*054e*/ 	.short	0x0770


	//----- nvinfo : EIATTR_SW_WAR
	.align		4
.L_46:
        /*0550*/ 	.byte	0x04, 0x36
        /*0552*/ 	.short	(.L_48 - .L_47)
.L_47:
        /*0554*/ 	.word	0x00000008
.L_48:


//--------------------- .nv.callgraph             --------------------------
	.section	.nv.callgraph,"",@"SHT_CUDA_CALLGRAPH"
	.align	4
	.sectionentsize	8
	.align		4
        /*0000*/ 	.word	0x00000000
	.align		4
        /*0004*/ 	.word	0xffffffff
	.align		4
        /*0008*/ 	.word	index@(_ZN7cutlass13device_kernelINS_4gemm6kernel13GemmUniversalIN4cute5tupleIJiiiiEEENS1_10collective13CollectiveMmaINS1_34MainloopSm90TmaGmmaWarpSpecializedILi8ENS5_IJNS4_1CILi2EEENSA_ILi1EEESC_EEENS1_35KernelTmaWarpSpecializedCooperativeEEENS5_IJNSA_ILi128EEENSA_ILi64EEESH_EEENS_10bfloat16_tENS5_IJlSC_lEEESJ_SK_NS4_8TiledMMAINS4_8MMA_AtomIJNS4_4SM904GMMA27MMA_64x64x16_F32BF16BF16_SSILNSO_5MajorE0ELSQ_0ELNSO_7ScaleInE1ELSR_1EEEEEENS4_6LayoutISD_NS5_IJSC_NSA_ILi0EEESV_EEEEENS5_IJNS4_10UnderscoreESY_SY_EEEEENS4_13SM90_TMA_LOADENS4_14ComposedLayoutINS4_7SwizzleILi3ELi4ELi3EEENS4_18smem_ptr_flag_bitsILi16EEENSU_INS5_IJNSA_ILi8EEESH_EEENS5_IJSH_SC_EEEEEEEvNS4_8identityENS4_23SM90_TMA_LOAD_MULTICASTES1B_vS1C_EENS_8epilogue10collective18CollectiveEpilogueINS1F_22Sm90TmaWarpSpecializedILi3ELi2ELi16ELb1ELb0EEEJSI_NS5_IJSG_NSA_ILi32EEEEEESJ_SK_SJ_SK_NS1F_6fusion15FusionCallbacksIS1J_NS1M_17LinCombPerRowBiasISJ_fSJ_SJ_fLi8ELNS_15FloatRoundStyleE2EEESI_S1L_JEEES11_NS12_INS13_ILi2ELi4ELi3EEES16_NSU_INS5_IJS17_S1K_EEENS5_IJS1K_SC_EEEEEEENS4_17SM75_U32x4_LDSM_NENS4_14SM90_TMA_STOREES1W_NS4_17SM90_U32x4_STSM_NENS4_9Copy_AtomIJS1Z_NS_6half_tEEEEvEEEvvEEEEvNT_6ParamsE)
	.align		4
        /*000c*/ 	.word	index@(__assertfail)
	.align		4
        /*0010*/ 	.word	0x00000000
	.align		4
        /*0014*/ 	.word	0xfffffffe
	.align		4
        /*0018*/ 	.word	0x00000000
	.align		4
        /*001c*/ 	.word	0xfffffffd
	.align		4
        /*0020*/ 	.word	0x00000000
	.align		4
        /*0024*/ 	.word	0xfffffffc


//--------------------- .nv.constant4             --------------------------
	.section	.nv.constant4,"a",@progbits
	.align	8
	.align		8
.nv.constant4:
        /*0000*/ 	.dword	__assertfail
	.align		8
        /*0008*/ 	.dword	__unnamed_1
	.align		8
        /*0010*/ 	.dword	__unnamed_2
	.align		8
        /*0018*/ 	.dword	_ZN39_INTERNAL_24c808e1_4_k_cu_9684407a_27494cuda3std3__45__cpo5beginE
	.align		8
        /*0020*/ 	.dword	_ZN39_INTERNAL_24c808e1_4_k_cu_9684407a_27494cuda3std3__45__cpo3endE
	.align		8
        /*0028*/ 	.dword	_ZN39_INTERNAL_24c808e1_4_k_cu_9684407a_27494cuda3std3__45__cpo6cbeginE
	.align		8
        /*0030*/ 	.dword	_ZN39_INTERNAL_24c808e1_4_k_cu_9684407a_27494cuda3std3__45__cpo4cendE
	.align		8
        /*0038*/ 	.dword	_ZN39_INTERNAL_24c808e1_4_k_cu_9684407a_27494cuda3std3__441_GLOBAL__N__24c808e1_4_k_cu_9684407a_27496ignoreE
	.align		8
        /*0040*/ 	.dword	_ZN39_INTERNAL_24c808e1_4_k_cu_9684407a_27494cuda3std3__419piecewise_constructE
	.align		8
        /*0048*/ 	.dword	_ZN39_INTERNAL_24c808e1_4_k_cu_9684407a_27494cuda3std3__48in_placeE
	.align		8
        /*0050*/ 	.dword	_ZN39_INTERNAL_24c808e1_4_k_cu_9684407a_27494cuda3std6ranges3__45__cpo4swapE
	.align		8
        /*0058*/ 	.dword	_ZN39_INTERNAL_24c808e1_4_k_cu_9684407a_27494cuda3std6ranges3__45__cpo9iter_moveE
	.align		8
        /*0060*/ 	.dword	_ZN39_INTERNAL_24c808e1_4_k_cu_9684407a_27494cute7productE
	.align		8
        /*0068*/ 	.dword	_ZN39_INTERNAL_24c808e1_4_k_cu_9684407a_27494cute1_E
	.align		8
        /*0070*/ 	.dword	$str$22
	.align		8
        /*0078*/ 	.dword	$str$23
	.align		8
        /*0080*/ 	.dword	$str$26
	.align		8
        /*0088*/ 	.dword	$str$27


//--------------------- .text._ZN7cutlass13device_kernelINS_4gemm6kernel13GemmUniversalIN4cute5tupleIJiiiiEEENS1_10collective13CollectiveMmaINS1_34MainloopSm90TmaGmmaWarpSpecializedILi8ENS5_IJNS4_1CILi2EEENSA_ILi1EEESC_EEENS1_35KernelTmaWarpSpecializedCooperativeEEENS5_IJNSA_ILi128EEENSA_ILi64EEESH_EEENS_10bfloat16_tENS5_IJlSC_lEEESJ_SK_NS4_8TiledMMAINS4_8MMA_AtomIJNS4_4SM904GMMA27MMA_64x64x16_F32BF16BF16_SSILNSO_5MajorE0ELSQ_0ELNSO_7ScaleInE1ELSR_1EEEEEENS4_6LayoutISD_NS5_IJSC_NSA_ILi0EEESV_EEEEENS5_IJNS4_10UnderscoreESY_SY_EEEEENS4_13SM90_TMA_LOADENS4_14ComposedLayoutINS4_7SwizzleILi3ELi4ELi3EEENS4_18smem_ptr_flag_bitsILi16EEENSU_INS5_IJNSA_ILi8EEESH_EEENS5_IJSH_SC_EEEEEEEvNS4_8identityENS4_23SM90_TMA_LOAD_MULTICASTES1B_vS1C_EENS_8epilogue10collective18CollectiveEpilogueINS1F_22Sm90TmaWarpSpecializedILi3ELi2ELi16ELb1ELb0EEEJSI_NS5_IJSG_NSA_ILi32EEEEEESJ_SK_SJ_SK_NS1F_6fusion15FusionCallbacksIS1J_NS1M_17LinCombPerRowBiasISJ_fSJ_SJ_fLi8ELNS_15FloatRoundStyleE2EEESI_S1L_JEEES11_NS12_INS13_ILi2ELi4ELi3EEES16_NSU_INS5_IJS17_S1K_EEENS5_IJS1K_SC_EEEEEEENS4_17SM75_U32x4_LDSM_NENS4_14SM90_TMA_STOREES1W_NS4_17SM90_U32x4_STSM_NENS4_9Copy_AtomIJS1Z_NS_6half_tEEEEvEEEvvEEEEvNT_6ParamsE --------------------------
	.section	.text._ZN7cutlass13device_kernelINS_4gemm6kernel13GemmUniversalIN4cute5tupleIJiiiiEEENS1_10collective13CollectiveMmaINS1_34MainloopSm90TmaGmmaWarpSpecializedILi8ENS5_IJNS4_1CILi2EEENSA_ILi1EEESC_EEENS1_35KernelTmaWarpSpecializedCooperativeEEENS5_IJNSA_ILi128EEENSA_ILi64EEESH_EEENS_10bfloat16_tENS5_IJlSC_lEEESJ_SK_NS4_8TiledMMAINS4_8MMA_AtomIJNS4_4SM904GMMA27MMA_64x64x16_F32BF16BF16_SSILNSO_5MajorE0ELSQ_0ELNSO_7ScaleInE1ELSR_1EEEEEENS4_6LayoutISD_NS5_IJSC_NSA_ILi0EEESV_EEEEENS5_IJNS4_10UnderscoreESY_SY_EEEEENS4_13SM90_TMA_LOADENS4_14ComposedLayoutINS4_7SwizzleILi3ELi4ELi3EEENS4_18smem_ptr_flag_bitsILi16EEENSU_INS5_IJNSA_ILi8EEESH_EEENS5_IJSH_SC_EEEEEEEvNS4_8identityENS4_23SM90_TMA_LOAD_MULTICASTES1B_vS1C_EENS_8epilogue10collective18CollectiveEpilogueINS1F_22Sm90TmaWarpSpecializedILi3ELi2ELi16ELb1ELb0EEEJSI_NS5_IJSG_NSA_ILi32EEEEEESJ_SK_SJ_SK_NS1F_6fusion15FusionCallbacksIS1J_NS1M_17LinCombPerRowBiasISJ_fSJ_SJ_fLi8ELNS_15FloatRoundStyleE2EEESI_S1L_JEEES11_NS12_INS13_ILi2ELi4ELi3EEES16_NSU_INS5_IJS17_S1K_EEENS5_IJS1K_SC_EEEEEEENS4_17SM75_U32x4_LDSM_NENS4_14SM90_TMA_STOREES1W_NS4_17SM90_U32x4_STSM_NENS4_9Copy_AtomIJS1Z_NS_6half_tEEEEvEEEvvEEEEvNT_6ParamsE,"ax",@progbits
	.align	128
.text._ZN7cutlass13device_kernelINS_4gemm6kernel13GemmUniversalIN4cute5tupleIJiiiiEEENS1_10collective13CollectiveMmaINS1_34MainloopSm90TmaGmmaWarpSpecializedILi8ENS5_IJNS4_1CILi2EEENSA_ILi1EEESC_EEENS1_35KernelTmaWarpSpecializedCooperativeEEENS5_IJNSA_ILi128EEENSA_ILi64EEESH_EEENS_10bfloat16_tENS5_IJlSC_lEEESJ_SK_NS4_8TiledMMAINS4_8MMA_AtomIJNS4_4SM904GMMA27MMA_64x64x16_F32BF16BF16_SSILNSO_5MajorE0ELSQ_0ELNSO_7ScaleInE1ELSR_1EEEEEENS4_6LayoutISD_NS5_IJSC_NSA_ILi0EEESV_EEEEENS5_IJNS4_10UnderscoreESY_SY_EEEEENS4_13SM90_TMA_LOADENS4_14ComposedLayoutINS4_7SwizzleILi3ELi4ELi3EEENS4_18smem_ptr_flag_bitsILi16EEENSU_INS5_IJNSA_ILi8EEESH_EEENS5_IJSH_SC_EEEEEEEvNS4_8identityENS4_23SM90_TMA_LOAD_MULTICASTES1B_vS1C_EENS_8epilogue10collective18CollectiveEpilogueINS1F_22Sm90TmaWarpSpecializedILi3ELi2ELi16ELb1ELb0EEEJSI_NS5_IJSG_NSA_ILi32EEEEEESJ_SK_SJ_SK_NS1F_6fusion15FusionCallbacksIS1J_NS1M_17LinCombPerRowBiasISJ_fSJ_SJ_fLi8ELNS_15FloatRoundStyleE2EEESI_S1L_JEEES11_NS12_INS13_ILi2ELi4ELi3EEES16_NSU_INS5_IJS17_S1K_EEENS5_IJS1K_SC_EEEEEEENS4_17SM75_U32x4_LDSM_NENS4_14SM90_TMA_STOREES1W_NS4_17SM90_U32x4_STSM_NENS4_9Copy_AtomIJS1Z_NS_6half_tEEEEvEEEvvEEEEvNT_6ParamsE:
        .type           _ZN7cutlass13device_kernelINS_4gemm6kernel13GemmUniversalIN4cute5tupleIJiiiiEEENS1_10collective13CollectiveMmaINS1_34MainloopSm90TmaGmmaWarpSpecializedILi8ENS5_IJNS4_1CILi2EEENSA_ILi1EEESC_EEENS1_35KernelTmaWarpSpecializedCooperativeEEENS5_IJNSA_ILi128EEENSA_ILi64EEESH_EEENS_10bfloat16_tENS5_IJlSC_lEEESJ_SK_NS4_8TiledMMAINS4_8MMA_AtomIJNS4_4SM904GMMA27MMA_64x64x16_F32BF16BF16_SSILNSO_5MajorE0ELSQ_0ELNSO_7ScaleInE1ELSR_1EEEEEENS4_6LayoutISD_NS5_IJSC_NSA_ILi0EEESV_EEEEENS5_IJNS4_10UnderscoreESY_SY_EEEEENS4_13SM90_TMA_LOADENS4_14ComposedLayoutINS4_7SwizzleILi3ELi4ELi3EEENS4_18smem_ptr_flag_bitsILi16EEENSU_INS5_IJNSA_ILi8EEESH_EEENS5_IJSH_SC_EEEEEEEvNS4_8identityENS4_23SM90_TMA_LOAD_MULTICASTES1B_vS1C_EENS_8epilogue10collective18CollectiveEpilogueINS1F_22Sm90TmaWarpSpecializedILi3ELi2ELi16ELb1ELb0EEEJSI_NS5_IJSG_NSA_ILi32EEEEEESJ_SK_SJ_SK_NS1F_6fusion15FusionCallbacksIS1J_NS1M_17LinCombPerRowBiasISJ_fSJ_SJ_fLi8ELNS_15FloatRoundStyleE2EEESI_S1L_JEEES11_NS12_INS13_ILi2ELi4ELi3EEES16_NSU_INS5_IJS17_S1K_EEENS5_IJS1K_SC_EEEEEEENS4_17SM75_U32x4_LDSM_NENS4_14SM90_TMA_STOREES1W_NS4_17SM90_U32x4_STSM_NENS4_9Copy_AtomIJS1Z_NS_6half_tEEEEvEEEvvEEEEvNT_6ParamsE,@function
        .size           _ZN7cutlass13device_kernelINS_4gemm6kernel13GemmUniversalIN4cute5tupleIJiiiiEEENS1_10collective13CollectiveMmaINS1_34MainloopSm90TmaGmmaWarpSpecializedILi8ENS5_IJNS4_1CILi2EEENSA_ILi1EEESC_EEENS1_35KernelTmaWarpSpecializedCooperativeEEENS5_IJNSA_ILi128EEENSA_ILi64EEESH_EEENS_10bfloat16_tENS5_IJlSC_lEEESJ_SK_NS4_8TiledMMAINS4_8MMA_AtomIJNS4_4SM904GMMA27MMA_64x64x16_F32BF16BF16_SSILNSO_5MajorE0ELSQ_0ELNSO_7ScaleInE1ELSR_1EEEEEENS4_6LayoutISD_NS5_IJSC_NSA_ILi0EEESV_EEEEENS5_IJNS4_10UnderscoreESY_SY_EEEEENS4_13SM90_TMA_LOADENS4_14ComposedLayoutINS4_7SwizzleILi3ELi4ELi3EEENS4_18smem_ptr_flag_bitsILi16EEENSU_INS5_IJNSA_ILi8EEESH_EEENS5_IJSH_SC_EEEEEEEvNS4_8identityENS4_23SM90_TMA_LOAD_MULTICASTES1B_vS1C_EENS_8epilogue10collective18CollectiveEpilogueINS1F_22Sm90TmaWarpSpecializedILi3ELi2ELi16ELb1ELb0EEEJSI_NS5_IJSG_NSA_ILi32EEEEEESJ_SK_SJ_SK_NS1F_6fusion15FusionCallbacksIS1J_NS1M_17LinCombPerRowBiasISJ_fSJ_SJ_fLi8ELNS_15FloatRoundStyleE2EEESI_S1L_JEEES11_NS12_INS13_ILi2ELi4ELi3EEES16_NSU_INS5_IJS17_S1K_EEENS5_IJS1K_SC_EEEEEEENS4_17SM75_U32x4_LDSM_NENS4_14SM90_TMA_STOREES1W_NS4_17SM90_U32x4_STSM_NENS4_9Copy_AtomIJS1Z_NS_6half_tEEEEvEEEvvEEEEvNT_6ParamsE,(.L_x_162 - _ZN7cutlass13device_kernelINS_4gemm6kernel13GemmUniversalIN4cute5tupleIJiiiiEEENS1_10collective13CollectiveMmaINS1_34MainloopSm90TmaGmmaWarpSpecializedILi8ENS5_IJNS4_1CILi2EEENSA_ILi1EEESC_EEENS1_35KernelTmaWarpSpecializedCooperativeEEENS5_IJNSA_ILi128EEENSA_ILi64EEESH_EEENS_10bfloat16_tENS5_IJlSC_lEEESJ_SK_NS4_8TiledMMAINS4_8MMA_AtomIJNS4_4SM904GMMA27MMA_64x64x16_F32BF16BF16_SSILNSO_5MajorE0ELSQ_0ELNSO_7ScaleInE1ELSR_1EEEEEENS4_6LayoutISD_NS5_IJSC_NSA_ILi0EEESV_EEEEENS5_IJNS4_10UnderscoreESY_SY_EEEEENS4_13SM90_TMA_LOADENS4_14ComposedLayoutINS4_7SwizzleILi3ELi4ELi3EEENS4_18smem_ptr_flag_bitsILi16EEENSU_INS5_IJNSA_ILi8EEESH_EEENS5_IJSH_SC_EEEEEEEvNS4_8identityENS4_23SM90_TMA_LOAD_MULTICASTES1B_vS1C_EENS_8epilogue10collective18CollectiveEpilogueINS1F_22Sm90TmaWarpSpecializedILi3ELi2ELi16ELb1ELb0EEEJSI_NS5_IJSG_NSA_ILi32EEEEEESJ_SK_SJ_SK_NS1F_6fusion15FusionCallbacksIS1J_NS1M_17LinCombPerRowBiasISJ_fSJ_SJ_fLi8ELNS_15FloatRoundStyleE2EEESI_S1L_JEEES11_NS12_INS13_ILi2ELi4ELi3EEES16_NSU_INS5_IJS17_S1K_EEENS5_IJS1K_SC_EEEEEEENS4_17SM75_U32x4_LDSM_NENS4_14SM90_TMA_STOREES1W_NS4_17SM90_U32x4_STSM_NENS4_9Copy_AtomIJS1Z_NS_6half_tEEEEvEEEvvEEEEvNT_6ParamsE)
        .other          _ZN7cutlass13device_kernelINS_4gemm6kernel13GemmUniversalIN4cute5tupleIJiiiiEEENS1_10collective13CollectiveMmaINS1_34MainloopSm90TmaGmmaWarpSpecializedILi8ENS5_IJNS4_1CILi2EEENSA_ILi1EEESC_EEENS1_35KernelTmaWarpSpecializedCooperativeEEENS5_IJNSA_ILi128EEENSA_ILi64EEESH_EEENS_10bfloat16_tENS5_IJlSC_lEEESJ_SK_NS4_8TiledMMAINS4_8MMA_AtomIJNS4_4SM904GMMA27MMA_64x64x16_F32BF16BF16_SSILNSO_5MajorE0ELSQ_0ELNSO_7ScaleInE1ELSR_1EEEEEENS4_6LayoutISD_NS5_IJSC_NSA_ILi0EEESV_EEEEENS5_IJNS4_10UnderscoreESY_SY_EEEEENS4_13SM90_TMA_LOADENS4_14ComposedLayoutINS4_7SwizzleILi3ELi4ELi3EEENS4_18smem_ptr_flag_bitsILi16EEENSU_INS5_IJNSA_ILi8EEESH_EEENS5_IJSH_SC_EEEEEEEvNS4_8identityENS4_23SM90_TMA_LOAD_MULTICASTES1B_vS1C_EENS_8epilogue10collective18CollectiveEpilogueINS1F_22Sm90TmaWarpSpecializedILi3ELi2ELi16ELb1ELb0EEEJSI_NS5_IJSG_NSA_ILi32EEEEEESJ_SK_SJ_SK_NS1F_6fusion15FusionCallbacksIS1J_NS1M_17LinCombPerRowBiasISJ_fSJ_SJ_fLi8ELNS_15FloatRoundStyleE2EEESI_S1L_JEEES11_NS12_INS13_ILi2ELi4ELi3EEES16_NSU_INS5_IJS17_S1K_EEENS5_IJS1K_SC_EEEEEEENS4_17SM75_U32x4_LDSM_NENS4_14SM90_TMA_STOREES1W_NS4_17SM90_U32x4_STSM_NENS4_9Copy_AtomIJS1Z_NS_6half_tEEEEvEEEvvEEEEvNT_6ParamsE,@"STO_CUDA_ENTRY STV_DEFAULT"
_ZN7cutlass13device_kernelINS_4gemm6kernel13GemmUniversalIN4cute5tupleIJiiiiEEENS1_10collective13CollectiveMmaINS1_34MainloopSm90TmaGmmaWarpSpecializedILi8ENS5_IJNS4_1CILi2EEENSA_ILi1EEESC_EEENS1_35KernelTmaWarpSpecializedCooperativeEEENS5_IJNSA_ILi128EEENSA_ILi64EEESH_EEENS_10bfloat16_tENS5_IJlSC_lEEESJ_SK_NS4_8TiledMMAINS4_8MMA_AtomIJNS4_4SM904GMMA27MMA_64x64x16_F32BF16BF16_SSILNSO_5MajorE0ELSQ_0ELNSO_7ScaleInE1ELSR_1EEEEEENS4_6LayoutISD_NS5_IJSC_NSA_ILi0EEESV_EEEEENS5_IJNS4_10UnderscoreESY_SY_EEEEENS4_13SM90_TMA_LOADENS4_14ComposedLayoutINS4_7SwizzleILi3ELi4ELi3EEENS4_18smem_ptr_flag_bitsILi16EEENSU_INS5_IJNSA_ILi8EEESH_EEENS5_IJSH_SC_EEEEEEEvNS4_8identityENS4_23SM90_TMA_LOAD_MULTICASTES1B_vS1C_EENS_8epilogue10collective18CollectiveEpilogueINS1F_22Sm90TmaWarpSpecializedILi3ELi2ELi16ELb1ELb0EEEJSI_NS5_IJSG_NSA_ILi32EEEEEESJ_SK_SJ_SK_NS1F_6fusion15FusionCallbacksIS1J_NS1M_17LinCombPerRowBiasISJ_fSJ_SJ_fLi8ELNS_15FloatRoundStyleE2EEESI_S1L_JEEES11_NS12_INS13_ILi2ELi4ELi3EEES16_NSU_INS5_IJS17_S1K_EEENS5_IJS1K_SC_EEEEEEENS4_17SM75_U32x4_LDSM_NENS4_14SM90_TMA_STOREES1W_NS4_17SM90_U32x4_STSM_NENS4_9Copy_AtomIJS1Z_NS_6half_tEEEEvEEEvvEEEEvNT_6ParamsE:
[----:B------:R-:W1:Y:S01]  /*0000*/  LDC R1, c[0x0][0x28] ;  /* 0x00000a00ff017b82 */ /* 0x000e620000000800 */
[----:B------:R-:W2:Y:S07]  /*0010*/  S2R R18, SR_TID.X ;  /* 0x0000000000127919 */ /* 0x000eae0000002100 */
[----:B------:R-:W3:Y:S01]  /*0020*/  LDC.64 R4, c[0x0][0x588] ;  /* 0x00016200ff047b82 */ /* 0x000ee20000000a00 */
[----:B------:R-:W-:Y:S01]  /*0030*/  ELECT P0, URZ, PT ;  /* 0x00000000003f782f */ /* 0x000fe20003800000 */
[----:B------:R-:W-:Y:S01]  /*0040*/  BSSY B0, `(.L_x_0) ;  /* 0x0000016000007945 */ /* 0x000fe20003800000 */
[----:B--2---:R-:W-:-:S02]  /*0050*/  SHF.R.U32.HI R2, RZ, 0x5, R18 ;  /* 0x00000005ff027819 */ /* 0x004fc40000011612 */
[----:B------:R-:W-:-:S03]  /*0060*/  SHF.R.U32.HI R6, RZ, 0x7, R18 ;  /* 0x00000007ff067819 */ /* 0x000fc60000011612 */
[----:B------:R-:W2:Y:S04]  /*0070*/  SHFL.IDX PT, R0, R2, RZ, 0x1f ;  /* 0x00001fff02007589 */ /* 0x000ea800000e0000 */
[----:B------:R4:W1:Y:S01]  /*0080*/  SHFL.IDX PT, R10, R6, RZ, 0x1f ;  /* 0x00001fff060a7589 */ /* 0x00086200000e0000 */
[----:B--2---:R-:W-:Y:S02]  /*0090*/  ISETP.NE.OR P0, PT, R0, RZ, !P0 ;  /* 0x000000ff0000720c */ /* 0x004fe40004705670 */
[----:B------:R-:W-:-:S11]  /*00a0*/  SHF.R.S32.HI R3, RZ, 0x1f, R0 ;  /* 0x0000001fff037819 */ /* 0x000fd60000011400 */
[----:B-1-34-:R-:W-:Y:S05]  /*00b0*/  @P0 BRA `(.L_x_1) ;  /* 0x0000000000380947 */ /* 0x01afea0003800000 */
[----:B------:R-:W-:Y:S02]  /*00c0*/  ULDC.64 UR4, c[0x0][0x198] ;  /* 0x0000660000047ab9 */ /* 0x000fe40000000a00 */
[----:B------:R-:W-:Y:S02]  /*00d0*/  UIADD3 UR6, UP0, UR4, 0xf0, URZ ;  /* 0x000000f004067890 */ /* 0x000fe4000ff1e03f */
[----:B------:R-:W-:Y:S02]  /*00e0*/  UIADD3 UR8, UP1, UR4, 0x1f0, URZ ;  /* 0x000001f004087890 */ /* 0x000fe4000ff3e03f */
[----:B------:R-:W-:Y:S02]  /*00f0*/  UIADD3 UR10, UP2, UR4, 0x3f0, URZ ;  /* 0x000003f0040a7890 */ /* 0x000fe4000ff5e03f */
[----:B------:R-:W-:Y:S02]  /*0100*/  UIADD3 UR4, UP3, UR4, 0x4f0, URZ ;  /* 0x000004f004047890 */ /* 0x000fe4000ff7e03f */
[----:B------:R-:W-:-:S02]  /*0110*/  UIADD3.X UR7, URZ, UR5, URZ, UP0, !UPT ;  /* 0x000000053f077290 */ /* 0x000fc400087fe43f */
[----:B------:R-:W-:Y:S02]  /*0120*/  UIADD3.X UR9, URZ, UR5, URZ, UP1, !UPT ;  /* 0x000000053f097290 */ /* 0x000fe40008ffe43f */
[----:B------:R-:W-:Y:S02]  /*0130*/  UIADD3.X UR11, URZ, UR5, URZ, UP2, !UPT ;  /* 0x000000053f0b7290 */ /* 0x000fe400097fe43f */
[----:B------:R-:W-:-:S03]  /*0140*/  UIADD3.X UR5, URZ, UR5, URZ, UP3, !UPT ;  /* 0x000000053f057290 */ /* 0x000fc60009ffe43f */
[----:B------:R1:W-:Y:S02]  /*0150*/  UTMACCTL.PF [UR6] ;  /* 0x00000000060079b9 */ /* 0x0003e40008040000 */
[----:B------:R1:W-:Y:S02]  /*0160*/  UTMACCTL.PF [UR8] ;  /* 0x00000000080079b9 */ /* 0x0003e40008040000 */
[----:B------:R1:W-:Y:S02]  /*0170*/  UTMACCTL.PF [UR10] ;  /* 0x000000000a0079b9 */ /* 0x0003e40008040000 */
[----:B------:R1:W-:Y:S02]  /*0180*/  UTMACCTL.PF [UR4] ;  /* 0x00000000040079b9 */ /* 0x0003e40008040000 */
[----:B-1----:R-:W-:Y:S01]  /*0190*/  NOP ;  /* 0x0000000000007918 */ /* 0x002fe20000000000 */
.L_x_1:
[----:B------:R-:W-:Y:S05]  /*01a0*/  BSYNC B0 ;  /* 0x0000000000007941 */ /* 0x000fea0003800000 */
.L_x_0:
[----:B------:R-:W-:Y:S01]  /*01b0*/  ULDC.64 UR4, c[0x0][0x590] ;  /* 0x0001640000047ab9 */ /* 0x000fe20000000a00 */
[----:B------:R-:W-:Y:S01]  /*01c0*/  LEA.HI R3, R3, R0, RZ, 0x2 ;  /* 0x0000000003037211 */ /* 0x000fe200078f10ff */
[----:B------:R-:W-:Y:S01]  /*01d0*/  ULDC.64 UR54, c[0x0][0x208] ;  /* 0x0000820000367ab9 */ /* 0x000fe20000000a00 */
[----:B------:R-:W-:Y:S01]  /*01e0*/  ISETP.NE.U32.AND P1, PT, RZ, UR4, PT ;  /* 0x00000004ff007c0c */ /* 0x000fe2000bf25070 */
[----:B------:R-:W-:Y:S01]  /*01f0*/  IMAD.MOV.U32 R6, RZ, RZ, R4 ;  /* 0x000000ffff067224 */ /* 0x000fe200078e0004 */
[----:B------:R-:W-:Y:S01]  /*0200*/  LOP3.LUT R3, R3, 0xfffffffc, RZ, 0xc0, !PT ;  /* 0xfffffffc03037812 */ /* 0x000fe200078ec0ff */
[----:B------:R-:W-:Y:S01]  /*0210*/  IMAD.MOV.U32 R7, RZ, RZ, R5 ;  /* 0x000000ffff077224 */ /* 0x000fe200078e0005 */
[----:B------:R-:W-:Y:S02]  /*0220*/  ISETP.NE.AND.EX P2, PT, RZ, UR5, PT, P1 ;  /* 0x00000005ff007c0c */ /* 0x000fe4000bf45310 */
[----:B------:R-:W-:Y:S01]  /*0230*/  PRMT R8, RZ, 0x7610, R8 ;  /* 0x00007610ff087816 */ /* 0x000fe20000000008 */
[----:B------:R-:W-:-:S10]  /*0240*/  IMAD.IADD R0, R0, 0x1, -R3 ;  /* 0x0000000100007824 */ /* 0x000fd400078e0a03 */
[----:B------:R-:W-:Y:S05]  /*0250*/  @P2 BRA `(.L_x_2) ;  /* 0x0000000000302947 */ /* 0x000fea0003800000 */
[----:B------:R-:W-:Y:S02]  /*0260*/  ULDC.64 UR6, c[0x0][0x588] ;  /* 0x0001620000067ab9 */ /* 0x000fe40000000a00 */
[----:B------:R-:W-:-:S04]  /*0270*/  ISETP.NE.U32.AND P0, PT, RZ, UR6, PT ;  /* 0x00000006ff007c0c */ /* 0x000fc8000bf05070 */
[----:B------:R-:W-:-:S13]  /*0280*/  ISETP.NE.AND.EX P0, PT, RZ, UR7, PT, P0 ;  /* 0x00000007ff007c0c */ /* 0x000fda000bf05300 */
[----:B------:R-:W-:Y:S05]  /*0290*/  @!P0 BRA `(.L_x_3) ;  /* 0x0000000000108947 */ /* 0x000fea0003800000 */
[----:B------:R-:W2:Y:S01]  /*02a0*/  LDG.E R3, desc[UR54][R6.64] ;  /* 0x0000003606037981 */ /* 0x000ea2000c1e1900 */
[----:B------:R-:W-:Y:S01]  /*02b0*/  IMAD.MOV.U32 R8, RZ, RZ, 0x1 ;  /* 0x00000001ff087424 */ /* 0x000fe200078e00ff */
[----:B--2---:R-:W-:Y:S01]  /*02c0*/  FSETP.NEU.AND P3, PT, R3, RZ, PT ;  /* 0x000000ff0300720b */ /* 0x004fe20003f6d000 */
[----:B------:R-:W-:-:S12]  /*02d0*/  BRA `(.L_x_2) ;  /* 0x0000000000107947 */ /* 0x000fd80003800000 */
.L_x_3:
[----:B------:R-:W-:Y:S01]  /*02e0*/  ULDC UR6, c[0x0][0x580] ;  /* 0x0001600000067ab9 */ /* 0x000fe20000000800 */
[----:B------:R-:W-:Y:S01]  /*02f0*/  IMAD.MOV.U32 R8, RZ, RZ, 0x1 ;  /* 0x00000001ff087424 */ /* 0x000fe200078e00ff */
[----:B------:R-:W-:Y:S02]  /*0300*/  FSETP.NEU.AND P3, PT, RZ, UR6, PT ;  /* 0x00000006ff007c0b */ /* 0x000fe4000bf6d000 */
[----:B------:R-:W-:-:S11]  /*0310*/  CS2R R6, SRZ ;  /* 0x0000000000067805 */ /* 0x000fd6000001ff00 */
.L_x_2:
[----:B------:R-:W-:Y:S01]  /*0320*/  ISETP.NE.U32.AND P0, PT, R6, RZ, PT ;  /* 0x000000ff0600720c */ /* 0x000fe20003f05070 */
[----:B------:R-:W-:Y:S01]  /*0330*/  IMAD.MOV.U32 R3, RZ, RZ, 0x1 ;  /* 0x00000001ff037424 */ /* 0x000fe200078e00ff */
[----:B------:R-:W-:Y:S02]  /*0340*/  ISETP.NE.AND.EX P1, PT, RZ, UR5, PT, P1 ;  /* 0x00000005ff007c0c */ /* 0x000fe4000bf25310 */
[----:B------:R-:W-:-:S13]  /*0350*/  ISETP.NE.AND.EX P0, PT, R7, RZ, PT, P0 ;  /* 0x000000ff0700720c */ /* 0x000fda0003f05300 */
[----:B------:R-:W-:Y:S05]  /*0360*/  @P0 BRA P1, `(.L_x_4) ;  /* 0x0000000000300947 */ /* 0x000fea0000800000 */
[----:B------:R-:W-:Y:S02]  /*0370*/  ISETP.NE.U32.AND P1, PT, RZ, UR4, PT ;  /* 0x00000004ff007c0c */ /* 0x000fe4000bf25070 */
[----:B------:R-:W-:Y:S02]  /*0380*/  ISETP.NE.U32.AND P0, PT, R6, RZ, PT ;  /* 0x000000ff0600720c */ /* 0x000fe40003f05070 */
[----:B------:R-:W-:Y:S02]  /*0390*/  ISETP.NE.AND.EX P1, PT, RZ, UR5, PT, P1 ;  /* 0x00000005ff007c0c */ /* 0x000fe4000bf25310 */
[----:B------:R-:W-:Y:S02]  /*03a0*/  PRMT R3, R8, 0x9910, RZ ;  /* 0x0000991008037816 */ /* 0x000fe400000000ff */
[----:B------:R-:W-:Y:S02]  /*03b0*/  ISETP.NE.AND.EX P0, PT, R7, RZ, PT, P0 ;  /* 0x000000ff0700720c */ /* 0x000fe40003f05300 */
[----:B------:R-:W-:-:S02]  /*03c0*/  ISETP.NE.AND P4, PT, R3, RZ, PT ;  /* 0x000000ff0300720c */ /* 0x000fc40003f85270 */
[----:B------:R-:W-:Y:S02]  /*03d0*/  SEL R6, RZ, 0xffffffff, P3 ;  /* 0xffffffffff067807 */ /* 0x000fe40001800000 */
[----:B------:R-:W-:-:S04]  /*03e0*/  SEL R3, RZ, 0xffffffff, P0 ;  /* 0xffffffffff037807 */ /* 0x000fc80000000000 */
[----:B------:R-:W-:-:S04]  /*03f0*/  @P1 SEL R6, R3, R6, !P4 ;  /* 0x0000000603061207 */ /* 0x000fc80006000000 */
[----:B------:R-:W-:-:S04]  /*0400*/  LOP3.LUT R6, R6, 0x1, RZ, 0xc0, !PT ;  /* 0x0000000106067812 */ /* 0x000fc800078ec0ff */
[----:B------:R-:W-:-:S04]  /*0410*/  ISETP.NE.U32.AND P0, PT, R6, 0x1, PT ;  /* 0x000000010600780c */ /* 0x000fc80003f05070 */
[----:B------:R-:W-:-:S09]  /*0420*/  SEL R3, RZ, 0x1, !P0 ;  /* 0x00000001ff037807 */ /* 0x000fd20004000000 */
.L_x_4:
[----:B------:R-:W1:Y:S02]  /*0430*/  SHFL.IDX PT, R7, R2, RZ, 0x1f ;  /* 0x00001fff02077589 */ /* 0x000e6400000e0000 */
[----:B-1----:R-:W-:-:S13]  /*0440*/  ISETP.NE.AND P0, PT, R7, RZ, PT ;  /* 0x000000ff0700720c */ /* 0x002fda0003f05270 */
[----:B------:R-:W-:Y:S05]  /*0450*/  @P0 BRA `(.L_x_5) ;  /* 0x0000000000840947 */ /* 0x000fea0003800000 */
[----:B------:R-:W-:Y:S01]  /*0460*/  ELECT P0, URZ, PT ;  /* 0x00000000003f782f */ /* 0x000fe20003800000 */
[----:B------:R-:W-:-:S12]  /*0470*/  BSSY B0, `(.L_x_5) ;  /* 0x000001f000007945 */ /* 0x000fd80003800000 */
[----:B------:R-:W-:Y:S05]  /*0480*/  @!P0 BRA `(.L_x_6) ;  /* 0x0000000000748947 */ /* 0x000fea0003800000 */
[----:B------:R-:W1:Y:S01]  /*0490*/  S2UR UR8, SR_CgaCtaId ;  /* 0x00000000000879c3 */ /* 0x000e620000008800 */
[----:B------:R-:W-:Y:S01]  /*04a0*/  UMOV UR4, 0x400 ;  /* 0x0000040000047882 */ /* 0x000fe20000000000 */
[----:B------:R-:W-:Y:S01]  /*04b0*/  UMOV UR5, 0x1 ;  /* 0x0000000100057882 */ /* 0x000fe20000000000 */
[----:B------:R-:W-:Y:S02]  /*04c0*/  UMOV UR6, 0x4 ;  /* 0x0000000400067882 */ /* 0x000fe40000000000 */
[----:B------:R-:W-:-:S04]  /*04d0*/  UIADD3 UR6, -UR6, 0x100000, URZ ;  /* 0x0010000006067890 */ /* 0x000fc8000fffe13f */
[----:B------:R-:W-:Y:S02]  /*04e0*/  USHF.L.U32 UR7, UR6, 0xb, URZ ;  /* 0x0000000b06077899 */ /* 0x000fe4000800063f */
[----:B------:R-:W-:Y:S02]  /*04f0*/  USHF.L.U32 UR6, UR6, 0x1, URZ ;  /* 0x0000000106067899 */ /* 0x000fe4000800063f */
[----:B-1----:R-:W-:Y:S02]  /*0500*/  ULEA UR8, UR8, UR4, 0x18 ;  /* 0x0000000408087291 */ /* 0x002fe4000f8ec03f */
[----:B------:R-:W-:-:S04]  /*0510*/  UIADD3 UR4, -UR5, 0x100000, URZ ;  /* 0x0010000005047890 */ /* 0x000fc8000fffe13f */
[----:B------:R-:W-:Y:S02]  /*0520*/  USHF.L.U32 UR5, UR4, 0xb, URZ ;  /* 0x0000000b04057899 */ /* 0x000fe4000800063f */
[----:B------:R-:W-:Y:S01]  /*0530*/  USHF.L.U32 UR4, UR4, 0x1, URZ ;  /* 0x0000000104047899 */ /* 0x000fe2000800063f */
[----:B------:R-:W1:Y:S11]  /*0540*/  FENCE.VIEW.ASYNC.S ;  /* 0x00000000000073c6 */ /* 0x000e760000000000 */
[----:B-1----:R1:W2:Y:S01]  /*0550*/  SYNCS.EXCH.64 URZ, [UR8], UR4 ;  /* 0x00000004083f75b2 */ /* 0x0022a20008000100 */
[----:B------:R1:W3:Y:S01]  /*0560*/  SYNCS.EXCH.64 URZ, [UR8+0x40], UR6 ;  /* 0x00004006083f75b2 */ /* 0x0002e20008000100 */
[----:B------:R1:W4:Y:S01]  /*0570*/  SYNCS.EXCH.64 URZ, [UR8+0x8], UR4 ;  /* 0x00000804083f75b2 */ /* 0x0003220008000100 */
[----:B------:R1:W1:Y:S01]  /*0580*/  SYNCS.EXCH.64 URZ, [UR8+0x48], UR6 ;  /* 0x00004806083f75b2 */ /* 0x0002620008000100 */
        /* <DEDUP_REMOVED lines=12> */
[----:B------:R-:W-:Y:S01]  /*0650*/  NOP ;  /* 0x0000000000007918 */ /* 0x000fe20000000000 */
.L_x_6:
[----:B-1----:R-:W-:Y:S05]  /*0660*/  BSYNC B0 ;  /* 0x0000000000007941 */ /* 0x002fea0003800000 */
.L_x_5:
[----:B------:R-:W1:Y:S01]  /*0670*/  S2UR UR9, SR_CTAID.X ;  /* 0x00000000000979c3 */ /* 0x000e620000002500 */
[----:B------:R-:W5:Y:S01]  /*0680*/  S2R R6, SR_CTAID.Y ;  /* 0x0000000000067919 */ /* 0x000f620000002600 */
[----:B------:R-:W-:Y:S01]  /*0690*/  ULDC UR4, c[0x0][0x150] ;  /* 0x0000540000047ab9 */ /* 0x000fe20000000800 */
[----:B------:R-:W-:Y:S01]  /*06a0*/  NOP ;  /* 0x0000000000007918 */ /* 0x000fe20000000000 */
[----:B------:R-:W2:Y:S04]  /*06b0*/  SHFL.IDX PT, R9, R2, RZ, 0x1f ;  /* 0x00001fff02097589 */ /* 0x000ea800000e0000 */
[----:B------:R-:W3:Y:S01]  /*06c0*/  LDC R12, c[0x0][0x144] ;  /* 0x00005100ff0c7b82 */ /* 0x000ee20000000800 */
[----:B-1----:R-:W-:-:S05]  /*06d0*/  I2FP.F32.U32 R8, UR9 ;  /* 0x0000000900087c45 */ /* 0x002fca0008201000 */
[----:B------:R-:W-:Y:S01]  /*06e0*/  FMUL R11, R8, UR4 ;  /* 0x00000004080b7c20 */ /* 0x000fe20008400000 */
[----:B--2---:R-:W-:Y:S01]  /*06f0*/  ISETP.NE.AND P0, PT, R9, RZ, PT ;  /* 0x000000ff0900720c */ /* 0x004fe20003f05270 */
[----:B------:R-:W-:Y:S01]  /*0700*/  ULDC UR4, c[0x0][0x154] ;  /* 0x0000550000047ab9 */ /* 0x000fe20000000800 */
[----:B------:R-:W-:Y:S02]  /*0710*/  SHF.R.S32.HI R9, RZ, 0x1f, R18 ;  /* 0x0000001fff097819 */ /* 0x000fe40000011412 */
[----:B-----5:R-:W-:Y:S01]  /*0720*/  I2FP.F32.U32 R13, R6 ;  /* 0x00000006000d7245 */ /* 0x020fe20000201000 */
[----:B------:R-:W1:Y:S01]  /*0730*/  F2I.U32.TRUNC.NTZ R11, R11 ;  /* 0x0000000b000b7305 */ /* 0x000e62000020f000 */
[----:B------:R-:W-:Y:S01]  /*0740*/  LEA.HI R9, R9, R18, RZ, 0x7 ;  /* 0x0000001209097211 */ /* 0x000fe200078f38ff */
[----:B-1----:R-:W-:-:S04]  /*0750*/  IMAD.MOV R15, RZ, RZ, -R11 ;  /* 0x000000ffff0f7224 */ /* 0x002fc800078e0a0b */
[----:B---3--:R-:W-:Y:S02]  /*0760*/  IMAD R8, R12, R15, UR9 ;  /* 0x000000090c087e24 */ /* 0x008fe4000f8e020f */
[----:B------:R-:W-:Y:S01]  /*0770*/  FMUL R15, R13, UR4 ;  /* 0x000000040d0f7c20 */ /* 0x000fe20008400000 */
[----:B------:R-:W-:Y:S06]  /*0780*/  @P0 BRA `(.L_x_7) ;  /* 0x0000000000500947 */ /* 0x000fec0003800000 */
[----:B------:R-:W1:Y:S01]  /*0790*/  S2UR UR5, SR_CgaCtaId ;  /* 0x00000000000579c3 */ /* 0x000e620000008800 */
[----:B------:R-:W-:Y:S01]  /*07a0*/  UMOV UR4, 0x400 ;  /* 0x0000040000047882 */ /* 0x000fe20000000000 */
[----:B------:R-:W-:Y:S01]  /*07b0*/  UMOV UR6, 0x20 ;  /* 0x0000002000067882 */ /* 0x000fe20000000000 */
[----:B------:R-:W-:Y:S01]  /*07c0*/  UMOV UR7, 0x100 ;  /* 0x0000010000077882 */ /* 0x000fe20000000000 */
[----:B------:R-:W-:Y:S01]  /*07d0*/  ELECT P0, URZ, PT ;  /* 0x00000000003f782f */ /* 0x000fe20003800000 */
[----:B-1----:R-:W-:Y:S02]  /*07e0*/  ULEA UR8, UR5, UR4, 0x18 ;  /* 0x0000000405087291 */ /* 0x002fe4000f8ec03f */
[----:B------:R-:W-:-:S04]  /*07f0*/  UIADD3 UR4, -UR6, 0x100000, URZ ;  /* 0x0010000006047890 */ /* 0x000fc8000fffe13f */
[----:B------:R-:W-:Y:S02]  /*0800*/  USHF.L.U32 UR5, UR4, 0xb, URZ ;  /* 0x0000000b04057899 */ /* 0x000fe4000800063f */
[----:B------:R-:W-:Y:S02]  /*0810*/  USHF.L.U32 UR4, UR4, 0x1, URZ ;  /* 0x0000000104047899 */ /* 0x000fe4000800063f */
[----:B------:R-:W-:-:S04]  /*0820*/  UIADD3 UR6, -UR7, 0x100000, URZ ;  /* 0x0010000007067890 */ /* 0x000fc8000fffe13f */
[----:B------:R-:W-:Y:S02]  /*0830*/  USHF.L.U32 UR7, UR6, 0xb, URZ ;  /* 0x0000000b06077899 */ /* 0x000fe4000800063f */
[----:B------:R-:W-:Y:S01]  /*0840*/  USHF.L.U32 UR6, UR6, 0x1, URZ ;  /* 0x0000000106067899 */ /* 0x000fe2000800063f */
[----:B------:R-:W1:Y:S03]  /*0850*/  FENCE.VIEW.ASYNC.S ;  /* 0x00000000000073c6 */ /* 0x000e660000000000 */
[----:B-1----:R1:W2:Y:S08]  /*0860*/  SYNCS.EXCH.64 URZ, [UR8+0x80], UR4 ;  /* 0x00008004083f75b2 */ /* 0x0022b00008000100 */
[----:B------:R1:W3:Y:S01]  /*0870*/  SYNCS.EXCH.64 URZ, [UR8+0x98], UR6 ;  /* 0x00009806083f75b2 */ /* 0x0002e20008000100 */
[----:B------:R1:W1:Y:S01]  /*0880*/  SYNCS.EXCH.64 URZ, [UR8+0x88], UR4 ;  /* 0x00008804083f75b2 */ /* 0x0002620008000100 */
[----:B------:R1:W1:Y:S01]  /*0890*/  SYNCS.EXCH.64 URZ, [UR8+0xa0], UR6 ;  /* 0x0000a006083f75b2 */ /* 0x0002620008000100 */
[----:B------:R1:W1:Y:S01]  /*08a0*/  SYNCS.EXCH.64 URZ, [UR8+0x90], UR4 ;  /* 0x00009004083f75b2 */ /* 0x0002620008000100 */
[----:B------:R1:W1:Y:S01]  /*08b0*/  SYNCS.EXCH.64 URZ, [UR8+0xa8], UR6 ;  /* 0x0000a806083f75b2 */ /* 0x0002620008000100 */
[----:B------:R-:W-:Y:S01]  /*08c0*/  NOP ;  /* 0x0000000000007918 */ /* 0x000fe20000000000 */
.L_x_7:
[----:B------:R-:W-:Y:S01]  /*08d0*/  LOP3.LUT R9, R9, 0xffffff80, RZ, 0xc0, !PT ;  /* 0xffffff8009097812 */ /* 0x000fe200078ec0ff */
[----:B------:R-:W5:Y:S01]  /*08e0*/  SHFL.IDX PT, R2, R2, RZ, 0x1f ;  /* 0x00001fff02027589 */ /* 0x000f6200000e0000 */
[----:B------:R-:W-:Y:S02]  /*08f0*/  SHF.R.S32.HI R14, RZ, 0x1f, R7 ;  /* 0x0000001fff0e7819 */ /* 0x000fe40000011407 */
[----:B------:R-:W-:Y:S01]  /*0900*/  ELECT P0, URZ, PT ;  /* 0x00000000003f782f */ /* 0x000fe20003800000 */
[----:B------:R-:W4:Y:S01]  /*0910*/  F2I.U32.TRUNC.NTZ R15, R15 ;  /* 0x0000000f000f7305 */ /* 0x000f22000020f000 */
[----:B------:R-:W-:Y:S01]  /*0920*/  IMAD.IADD R11, R18, 0x1, -R9 ;  /* 0x00000001120b7824 */ /* 0x000fe200078e0a09 */
[----:B------:R-:W-:Y:S01]  /*0930*/  LEA.HI R14, R14, R7, RZ, 0x2 ;  /* 0x000000070e0e7211 */ /* 0x000fe200078f10ff */
[----:B-1----:R-:W-:Y:S01]  /*0940*/  UMOV UR4, 0x20 ;  /* 0x0000002000047882 */ /* 0x002fe20000000000 */
[----:B------:R-:W-:Y:S01]  /*0950*/  ISETP.NE.AND P4, PT, R0, RZ, PT ;  /* 0x000000ff0000720c */ /* 0x000fe20003f85270 */
[----:B------:R-:W-:Y:S01]  /*0960*/  IMAD.MOV.U32 R57, RZ, RZ, 0x1 ;  /* 0x00000001ff397424 */ /* 0x000fe200078e00ff */
[----:B------:R-:W-:Y:S01]  /*0970*/  SHF.R.S32.HI R12, RZ, 0x1f, R11 ;  /* 0x0000001fff0c7819 */ /* 0x000fe2000001140b */
[----:B------:R-:W-:Y:S01]  /*0980*/  NOP ;  /* 0x0000000000007918 */ /* 0x000fe20000000000 */
[----:B------:R-:W-:Y:S01]  /*0990*/  LOP3.LUT R14, R14, 0x3ffffffc, RZ, 0xc0, !PT ;  /* 0x3ffffffc0e0e7812 */ /* 0x000fe200078ec0ff */
[----:B------:R-:W-:Y:S01]  /*09a0*/  UMOV UR46, 0x1 ;  /* 0x00000001002e7882 */ /* 0x000fe20000000000 */
[----:B------:R-:W-:-:S02]  /*09b0*/  LEA.HI R12, R12, R11, RZ, 0x3 ;  /* 0x0000000b0c0c7211 */ /* 0x000fc400078f18ff */
[----:B------:R-:W-:Y:S01]  /*09c0*/  ISETP.NE.AND P5, PT, R10, RZ, PT ;  /* 0x000000ff0a00720c */ /* 0x000fe20003fa5270 */
[----:B------:R-:W-:Y:S01]  /*09d0*/  IMAD.IADD R13, R7, 0x1, -R14 ;  /* 0x00000001070d7824 */ /* 0x000fe200078e0a0e */
[--C-:B------:R-:W-:Y:S01]  /*09e0*/  SHF.R.S32.HI R9, RZ, 0x3, R12.reuse ;  /* 0x00000003ff097819 */ /* 0x100fe2000001140c */
[----:B------:R-:W1:Y:S01]  /*09f0*/  LDC R14, c[0x0][0x140] ;  /* 0x00005000ff0e7b82 */ /* 0x000e620000000800 */
[----:B------:R-:W-:Y:S01]  /*0a00*/  SHF.R.S32.HI R12, RZ, 0x1f, R12 ;  /* 0x0000001fff0c7819 */ /* 0x000fe2000001140c */
[----:B----4-:R-:W-:-:S03]  /*0a10*/  IMAD.MOV R23, RZ, RZ, -R15 ;  /* 0x000000ffff177224 */ /* 0x010fc600078e0a0f */
[----:B------:R-:W-:Y:S02]  /*0a20*/  LEA.HI R12, R12, R9, RZ, 0x2 ;  /* 0x000000090c0c7211 */ /* 0x000fe400078f10ff */
[----:B-----5:R-:W-:Y:S02]  /*0a30*/  ISETP.NE.OR P0, PT, R2, RZ, !P0 ;  /* 0x000000ff0200720c */ /* 0x020fe40004705670 */
[----:B------:R-:W-:-:S05]  /*0a40*/  LOP3.LUT R12, R12, 0xfffffffc, RZ, 0xc0, !PT ;  /* 0xfffffffc0c0c7812 */ /* 0x000fca00078ec0ff */
[----:B------:R-:W-:Y:S02]  /*0a50*/  IMAD.IADD R12, R9, 0x1, -R12 ;  /* 0x00000001090c7824 */ /* 0x000fe400078e0a0c */
[----:B------:R-:W4:Y:S02]  /*0a60*/  LDC R9, c[0x0][0x148] ;  /* 0x00005200ff097b82 */ /* 0x000f240000000800 */
[----:B------:R-:W-:Y:S02]  /*0a70*/  IMAD R12, R13, 0x4, R12 ;  /* 0x000000040d0c7824 */ /* 0x000fe400078e020c */
[----:B------:R-:W-:Y:S01]  /*0a80*/  VOTEU.ALL UP0, P0 ;  /* 0x00000000003f7886 */ /* 0x000fe20000000000 */
[----:B------:R-:W-:Y:S02]  /*0a90*/  VOTEU.ALL UP1, P0 ;  /* 0x00000000003f7886 */ /* 0x000fe40000020000 */
[----:B------:R-:W-:Y:S02]  /*0aa0*/  LEA.HI R2, R12, R12, RZ, 0x1 ;  /* 0x0000000c0c027211 */ /* 0x000fe400078f08ff */
[----:B------:R-:W5:Y:S01]  /*0ab0*/  @!UP0 S2UR UR7, SR_CgaCtaId ;  /* 0x00000000000789c3 */ /* 0x000f620000008800 */
[----:B------:R-:W-:Y:S01]  /*0ac0*/  @!UP0 UMOV UR6, 0x400 ;  /* 0x0000040000068882 */ /* 0x000fe20000000000 */
[----:B------:R-:W-:Y:S01]  /*0ad0*/  LOP3.LUT R13, R2, 0xfffffffe, RZ, 0xc0, !PT ;  /* 0xfffffffe020d7812 */ /* 0x000fe200078ec0ff */
[----:B------:R-:W-:-:S04]  /*0ae0*/  @!UP0 UIADD3 UR4, -UR4, 0x100000, URZ ;  /* 0x0010000004048890 */ /* 0x000fc8000fffe13f */
[----:B------:R-:W-:Y:S02]  /*0af0*/  @!UP0 USHF.L.U32 UR5, UR4, 0xb, URZ ;  /* 0x0000000b04058899 */ /* 0x000fe4000800063f */
[----:B------:R-:W-:Y:S01]  /*0b00*/  @!UP0 USHF.L.U32 UR4, UR4, 0x1, URZ ;  /* 0x0000000104048899 */ /* 0x000fe2000800063f */
[----:B-1----:R-:W-:Y:S01]  /*0b10*/  ISETP.EQ.U32.AND P3, PT, R14, 0x1, PT ;  /* 0x000000010e00780c */ /* 0x002fe20003f62070 */
[----:B------:R-:W-:-:S05]  /*0b20*/  IMAD.IADD R13, R12, 0x1, -R13 ;  /* 0x000000010c0d7824 */ /* 0x000fca00078e0a0d */
[----:B------:R-:W-:Y:S01]  /*0b30*/  ISETP.NE.AND P1, PT, R13, R8, PT ;  /* 0x000000080d00720c */ /* 0x000fe20003f25270 */
[----:B------:R-:W-:-:S05]  /*0b40*/  IMAD.SHL.U32 R13, R12, 0x4, RZ ;  /* 0x000000040c0d7824 */ /* 0x000fca00078e00ff */
[----:B------:R-:W-:Y:S01]  /*0b50*/  LOP3.LUT R56, R12, 0xc, R13, 0x78, !PT ;  /* 0x0000000c0c387812 */ /* 0x000fe200078e780d */
[----:B----4-:R-:W-:Y:S02]  /*0b60*/  IMAD R13, R9, R23, R6 ;  /* 0x00000017090d7224 */ /* 0x010fe400078e0206 */
[----:B------:R-:W-:Y:S01]  /*0b70*/  VIADD R12, R10, 0xffffffff ;  /* 0xffffffff0a0c7836 */ /* 0x000fe20000000000 */
[----:B-----5:R-:W-:-:S03]  /*0b80*/  @!UP0 ULEA UR6, UR7, UR6, 0x18 ;  /* 0x0000000607068291 */ /* 0x020fc6000f8ec03f */
[C---:B------:R-:W-:Y:S01]  /*0b90*/  @P1 LEA.HI R2, R56.reuse, R56, RZ, 0x1 ;  /* 0x0000003838021211 */ /* 0x040fe200078f08ff */
[----:B------:R-:W-:Y:S01]  /*0ba0*/  VOTEU.ALL UP0, P0 ;  /* 0x00000000003f7886 */ /* 0x000fe20000000000 */
[----:B------:R-:W-:Y:S02]  /*0bb0*/  LOP3.LUT P0, RZ, R11, 0x7, RZ, 0xc0, !PT ;  /* 0x000000070bff7812 */ /* 0x000fe4000780c0ff */
[----:B------:R-:W-:Y:S02]  /*0bc0*/  @P1 SHF.R.S32.HI R2, RZ, 0x1, R2 ;  /* 0x00000001ff021819 */ /* 0x000fe40000011402 */
[----:B------:R-:W-:Y:S02]  /*0bd0*/  ISETP.LT.U32.AND P0, PT, R56, 0x2, !P0 ;  /* 0x000000023800780c */ /* 0x000fe40004701070 */
[----:B------:R-:W-:Y:S02]  /*0be0*/  @P1 ISETP.NE.AND P6, PT, R2, R13, PT ;  /* 0x0000000d0200120c */ /* 0x000fe40003fc5270 */
[----:B------:R-:W-:Y:S01]  /*0bf0*/  SEL R2, RZ, 0x1, !P0 ;  /* 0x00000001ff027807 */ /* 0x000fe20004000000 */
[----:B------:R-:W1:Y:S02]  /*0c00*/  FENCE.VIEW.ASYNC.S ;  /* 0x00000000000073c6 */ /* 0x000e640000000000 */
[----:B-1----:R1:W4:Y:S01]  /*0c10*/  @!UP0 SYNCS.EXCH.64 URZ, [UR6+0xb0], UR4 ;  /* 0x0000b004063f85b2 */ /* 0x0023220008000100 */
[----:B------:R-:W-:-:S02]  /*0c20*/  @P1 SEL R57, RZ, 0x1, P6 ;  /* 0x00000001ff391807 */ /* 0x000fc40003000000 */
[C---:B------:R-:W-:Y:S02]  /*0c30*/  ISETP.EQ.OR P1, PT, R0.reuse, 0x3, !P4 ;  /* 0x000000030000780c */ /* 0x040fe40006722670 */
[----:B------:R-:W-:Y:S02]  /*0c40*/  ISETP.EQ.AND P6, PT, R0, 0x2, !P5 ;  /* 0x000000020000780c */ /* 0x000fe40006fc2270 */
[----:B------:R-:W-:Y:S02]  /*0c50*/  ISETP.EQ.AND P1, PT, R10, RZ, P1 ;  /* 0x000000ff0a00720c */ /* 0x000fe40000f22270 */
[----:B------:R-:W-:Y:S02]  /*0c60*/  ISETP.GE.U32.AND P0, PT, R12, 0x2, PT ;  /* 0x000000020c00780c */ /* 0x000fe40003f06070 */
[----:B------:R-:W-:Y:S02]  /*0c70*/  SEL R19, RZ, 0x1, !P6 ;  /* 0x00000001ff137807 */ /* 0x000fe40007000000 */
[----:B------:R-:W-:-:S02]  /*0c80*/  SEL R22, RZ, 0x1, !P1 ;  /* 0x00000001ff167807 */ /* 0x000fc40004800000 */
[----:B------:R-:W-:Y:S01]  /*0c90*/  LOP3.LUT R57, R57, R2, RZ, 0xc0, !PT ;  /* 0x0000000239397212 */ /* 0x000fe200078ec0ff */
[----:B------:R1:W1:Y:S01]  /*0ca0*/  @!UP1 SYNCS.EXCH.64 URZ, [UR6+0xb8], UR4 ;  /* 0x0000b804063f95b2 */ /* 0x0002620008000100 */
[----:B------:R-:W-:Y:S01]  /*0cb0*/  SEL R19, R19, 0x2, P0 ;  /* 0x0000000213137807 */ /* 0x000fe20000000000 */
[----:B------:R-:W-:Y:S01]  /*0cc0*/  NOP ;  /* 0x0000000000007918 */ /* 0x000fe20000000000 */
[----:B------:R-:W-:Y:S01]  /*0cd0*/  SEL R22, R22, 0x2, P0 ;  /* 0x0000000216167807 */ /* 0x000fe20000000000 */
[----:B------:R-:W-:Y:S06]  /*0ce0*/  @!P3 BRA `(.L_x_8) ;  /* 0x000000000008b947 */ /* 0x000fec0003800000 */
[----:B-1234-:R-:W-:Y:S01]  /*0cf0*/  UCGABAR_ARV ;  /* 0x00000000000079c7 */ /* 0x01efe20008000000 */
[----:B------:R-:W-:Y:S05]  /*0d00*/  BRA `(.L_x_9) ;  /* 0x0000000000047947 */ /* 0x000fea0003800000 */
.L_x_8:
[----:B-1234-:R-:W-:Y:S01]  /*0d10*/  NOP ;  /* 0x0000000000007918 */ /* 0x01efe20000000000 */
.L_x_9:
[----:B------:R-:W1:Y:S01]  /*0d20*/  LDC R2, c[0x0][0x904] ;  /* 0x00024100ff027b82 */ /* 0x000e620000000800 */
[----:B------:R-:W-:Y:S02]  /*0d30*/  IMAD.U32 R10, RZ, RZ, UR9 ;  /* 0x00000009ff0a7e24 */ /* 0x000fe4000f8e00ff */
[----:B------:R-:W-:Y:S01]  /*0d40*/  IMAD.MOV.U32 R11, RZ, RZ, RZ ;  /* 0x000000ffff0b7224 */ /* 0x000fe200078e00ff */
[----:B-1----:R-:W-:-:S04]  /*0d50*/  ISETP.NE.AND P1, PT, R2, 0x1, PT ;  /* 0x000000010200780c */ /* 0x002fc80003f25270 */
[----:B------:R-:W-:-:S09]  /*0d60*/  P2R R7, PR, RZ, 0x2 ;  /* 0x00000002ff077803 */ /* 0x000fd20000000000 */
[----:B------:R-:W1:Y:S01]  /*0d70*/  @P1 LDC R17, c[0x0][0x10] ;  /* 0x00000400ff111b82 */ /* 0x000e620000000800 */
[----:B------:R-:W-:Y:S02]  /*0d80*/  @P1 IMAD.MOV.U32 R7, RZ, RZ, RZ ;  /* 0x000000ffff071224 */ /* 0x000fe400078e00ff */
[----:B------:R-:W-:-:S05]  /*0d90*/  @P1 IMAD.MOV.U32 R15, RZ, RZ, RZ ;  /* 0x000000ffff0f1224 */ /* 0x000fca00078e00ff */
[----:B------:R-:W2:Y:S01]  /*0da0*/  @!P1 LDC R13, c[0x0][0xc] ;  /* 0x00000300ff0d9b82 */ /* 0x000ea20000000800 */
[----:B------:R-:W-:Y:S01]  /*0db0*/  ULDC UR4, c[0x0][0xc] ;  /* 0x0000030000047ab9 */ /* 0x000fe20000000800 */
[----:B------:R-:W-:Y:S01]  /*0dc0*/  ULDC UR5, c[0x0][0x10] ;  /* 0x0000040000057ab9 */ /* 0x000fe20000000800 */
[----:B------:R-:W-:Y:S01]  /*0dd0*/  ULDC UR6, c[0x0][0x14] ;  /* 0x0000050000067ab9 */ /* 0x000fe20000000800 */
[----:B------:R-:W-:-:S04]  /*0de0*/  UIMAD.WIDE.U32 UR4, UR4, UR5, URZ ;  /* 0x00000005040472a5 */ /* 0x000fc8000f8e003f */
[----:B------:R-:W-:Y:S02]  /*0df0*/  UIMAD.WIDE.U32 UR52, UR4, UR6, URZ ;  /* 0x00000006043472a5 */ /* 0x000fe4000f8e003f */
[----:B------:R-:W-:-:S04]  /*0e00*/  UIMAD UR45, UR5, UR6, URZ ;  /* 0x00000006052d72a4 */ /* 0x000fc8000f8e023f */
[----:B------:R-:W-:Y:S01]  /*0e10*/  UIADD3 UR45, UR53, UR45, URZ ;  /* 0x0000002d352d7290 */ /* 0x000fe2000fffe03f */
[----:B-1----:R-:W-:-:S04]  /*0e20*/  @P1 IMAD.WIDE.U32 R16, R17, UR9, R6 ;  /* 0x0000000911101c25 */ /* 0x002fc8000f8e0006 */
[----:B------:R-:W-:Y:S02]  /*0e30*/  @P1 IMAD.IADD R17, R17, 0x1, R15 ;  /* 0x0000000111111824 */ /* 0x000fe400078e020f */
[----:B--2---:R-:W-:-:S04]  /*0e40*/  @!P1 IMAD.WIDE.U32 R10, R6, R13, R10 ;  /* 0x0000000d060a9225 */ /* 0x004fc800078e000a */
[----:B------:R-:W-:Y:S02]  /*0e50*/  @!P1 IMAD.MOV.U32 R16, RZ, RZ, R10 ;  /* 0x000000ffff109224 */ /* 0x000fe400078e000a */
[----:B------:R-:W-:Y:S01]  /*0e60*/  @!P1 IMAD.MOV.U32 R17, RZ, RZ, R11 ;  /* 0x000000ffff119224 */ /* 0x000fe200078e000b */
[----:B------:R-:W-:Y:S06]  /*0e70*/  @!P3 BRA `(.L_x_10) ;  /* 0x00000000000cb947 */ /* 0x000fec0003800000 */
[----:B------:R-:W-:Y:S01]  /*0e80*/  UCGABAR_WAIT ;  /* 0x0000000000007dc7 */ /* 0x000fe20008000000 */
[----:B------:R-:W-:Y:S01]  /*0e90*/  CCTL.IVALL ;  /* 0x00000000ff00798f */ /* 0x000fe20002000000 */
[----:B------:R-:W-:Y:S05]  /*0ea0*/  BRA `(.L_x_11) ;  /* 0x0000000000047947 */ /* 0x000fea0003800000 */
.L_x_10:
[----:B------:R-:W-:Y:S06]  /*0eb0*/  BAR.SYNC.DEFER_BLOCKING 0x0 ;  /* 0x0000000000007b1d */ /* 0x000fec0000010000 */
.L_x_11:
[----:B------:R-:W1:Y:S01]  /*0ec0*/  S2UR UR44, SR_CgaCtaId ;  /* 0x00000000002c79c3 */ /* 0x000e620000008800 */
[----:B------:R-:W-:Y:S04]  /*0ed0*/  BSSY B6, `(.L_x_12) ;  /* 0x000064d000067945 */ /* 0x000fe80003800000 */
[----:B------:R-:W-:Y:S05]  /*0ee0*/  @!P5 BRA `(.L_x_13) ;  /* 0x0000003c0008d947 */ /* 0x000fea0003800000 */
[----:B------:R-:W-:-:S13]  /*0ef0*/  ISETP.GT.U32.AND P0, PT, R12, 0x1, PT ;  /* 0x000000010c00780c */ /* 0x000fda0003f04070 */
[----:B------:R-:W-:Y:S05]  /*0f00*/  @P0 BRA `(.L_x_14) ;  /* 0x0000006400240947 */ /* 0x000fea0003800000 */
[----:B------:R-:W-:Y:S01]  /*0f10*/  ULDC.64 UR4, c[0x0][0x8f8] ;  /* 0x00023e0000047ab9 */ /* 0x000fe20000000a00 */
[----:B------:R-:W-:Y:S01]  /*0f20*/  UMOV UR43, 0xffffffff ;  /* 0xffffffff002b7882 */ /* 0x000fe20000000000 */
[----:B------:R-:W-:Y:S01]  /*0f30*/  ISETP.GE.U32.AND P0, PT, R16, UR4, PT ;  /* 0x0000000410007c0c */ /* 0x000fe2000bf06070 */
[----:B------:R-:W-:Y:S01]  /*0f40*/  IMAD.MOV.U32 R64, RZ, RZ, -0x1 ;  /* 0xffffffffff407424 */ /* 0x000fe200078e00ff */
[----:B------:R-:W-:Y:S01]  /*0f50*/  PRMT R58, RZ, 0x7610, R58 ;  /* 0x00007610ff3a7816 */ /* 0x000fe2000000003a */
[----:B------:R-:W-:Y:S01]  /*0f60*/  IMAD.MOV.U32 R66, RZ, RZ, -0x1 ;  /* 0xffffffffff427424 */ /* 0x000fe200078e00ff */
[----:B------:R-:W-:Y:S02]  /*0f70*/  ISETP.GE.U32.AND.EX P0, PT, R17, UR5, PT, P0 ;  /* 0x0000000511007c0c */ /* 0x000fe4000bf06100 */
[----:B------:R-:W-:-:S11]  /*0f80*/  PRMT R0, RZ, 0x7610, R0 ;  /* 0x00007610ff007816 */ /* 0x000fd60000000000 */
[----:B------:R-:W-:Y:S05]  /*0f90*/  @P0 BRA `(.L_x_15) ;  /* 0x0000000400240947 */ /* 0x000fea0003800000 */
[----:B------:R-:W2:Y:S01]  /*0fa0*/  LDC.64 R20, c[0x0][0x8d0] ;  /* 0x00023400ff147b82 */ /* 0x000ea20000000a00 */
[----:B------:R-:W-:Y:S02]  /*0fb0*/  IMAD.MOV.U32 R4, RZ, RZ, R16 ;  /* 0x000000ffff047224 */ /* 0x000fe400078e0010 */
[----:B------:R-:W-:-:S05]  /*0fc0*/  IMAD.MOV.U32 R5, RZ, RZ, R17 ;  /* 0x000000ffff057224 */ /* 0x000fca00078e0011 */
[----:B------:R-:W3:Y:S08]  /*0fd0*/  LDC R0, c[0x0][0x8d8] ;  /* 0x00023600ff007b82 */ /* 0x000ef00000000800 */
[----:B------:R-:W4:Y:S01]  /*0fe0*/  LDC.64 R24, c[0x0][0x8c8] ;  /* 0x00023200ff187b82 */ /* 0x000f220000000a00 */
[----:B--2---:R-:W-:-:S04]  /*0ff0*/  ISETP.NE.U32.AND P0, PT, R20, RZ, PT ;  /* 0x000000ff1400720c */ /* 0x004fc80003f05070 */
[----:B------:R-:W-:-:S13]  /*1000*/  ISETP.NE.AND.EX P0, PT, R21, RZ, PT, P0 ;  /* 0x000000ff1500720c */ /* 0x000fda0003f05300 */
[----:B---34-:R-:W-:Y:S05]  /*1010*/  @!P0 BRA `(.L_x_16) ;  /* 0x0000000000288947 */ /* 0x018fea0003800000 */
[----:B------:R-:W2:Y:S02]  /*1020*/  LDC R3, c[0x0][0x8dc] ;  /* 0x00023700ff037b82 */ /* 0x000ea40000000800 */
[----:B--2---:R-:W-:-:S05]  /*1030*/  IADD3 R3, P0, R16, R3, RZ ;  /* 0x0000000310037210 */ /* 0x004fca0007f1e0ff */
[----:B------:R-:W-:-:S04]  /*1040*/  IMAD.X R15, RZ, RZ, R17, P0 ;  /* 0x000000ffff0f7224 */ /* 0x000fc800000e0611 */
[----:B------:R-:W-:-:S04]  /*1050*/  IMAD.WIDE.U32 R4, R15, R20, RZ ;  /* 0x000000140f047225 */ /* 0x000fc800078e00ff */
[----:B------:R-:W-:-:S04]  /*1060*/  IMAD.WIDE.U32 R10, P0, R3, R21, R4 ;  /* 0x00000015030a7225 */ /* 0x000fc80007800004 */
[----:B------:R-:W-:-:S04]  /*1070*/  IMAD.WIDE.U32 R4, R3, R20, RZ ;  /* 0x0000001403047225 */ /* 0x000fc800078e00ff */
[----:B------:R-:W-:Y:S01]  /*1080*/  IMAD.X R13, RZ, RZ, RZ, P0 ;  /* 0x000000ffff0d7224 */ /* 0x000fe200000e06ff */
[----:B------:R-:W-:Y:S01]  /*1090*/  IADD3 RZ, P0, R5, R10, RZ ;  /* 0x0000000a05ff7210 */ /* 0x000fe20007f1e0ff */
[----:B------:R-:W-:-:S04]  /*10a0*/  IMAD.MOV.U32 R12, RZ, RZ, R11 ;  /* 0x000000ffff0c7224 */ /* 0x000fc800078e000b */
[----:B------:R-:W-:-:S08]  /*10b0*/  IMAD.WIDE.U32.X R4, R15, R21, R12, P0 ;  /* 0x000000150f047225 */ /* 0x000fd000000e040c */
.L_x_16:
[----:B------:R-:W2:Y:S01]  /*10c0*/  LDC.64 R20, c[0x0][0x8e8] ;  /* 0x00023a00ff147b82 */ /* 0x000ea20000000a00 */
[-CC-:B------:R-:W-:Y:S01]  /*10d0*/  SHF.R.U64 R27, R4, R0.reuse, R5.reuse ;  /* 0x00000000041b7219 */ /* 0x180fe20000001205 */
[----:B------:R-:W-:Y:S01]  /*10e0*/  ULDC UR4, c[0x0][0x900] ;  /* 0x0002400000047ab9 */ /* 0x000fe20000000800 */
[----:B------:R-:W-:Y:S01]  /*10f0*/  SHF.R.U32.HI R0, RZ, R0, R5 ;  /* 0x00000000ff007219 */ /* 0x000fe20000011605 */
[----:B------:R-:W-:Y:S01]  /*1100*/  IMAD R23, R9, R23, R6 ;  /* 0x0000001709177224 */ /* 0x000fe200078e0206 */
[----:B------:R-:W-:-:S03]  /*1110*/  IADD3 R3, P0, RZ, -R27, RZ ;  /* 0x8000001bff037210 */ /* 0x000fc60007f1e0ff */
[----:B------:R-:W3:Y:S02]  /*1120*/  LDC R10, c[0x0][0x8c0] ;  /* 0x00023000ff0a7b82 */ /* 0x000ee40000000800 */
[----:B------:R-:W-:-:S04]  /*1130*/  IMAD.X R5, RZ, RZ, ~R0, P0 ;  /* 0x000000ffff057224 */ /* 0x000fc800000e0e00 */
[-C--:B------:R-:W-:Y:S02]  /*1140*/  IMAD R0, R5, R24.reuse, RZ ;  /* 0x0000001805007224 */ /* 0x080fe400078e02ff */
[----:B------:R-:W4:Y:S01]  /*1150*/  LDC R7, c[0x0][0x8b0] ;  /* 0x00022c00ff077b82 */ /* 0x000f220000000800 */
[----:B------:R-:W-:-:S04]  /*1160*/  IMAD.WIDE.U32 R4, R3, R24, R16 ;  /* 0x0000001803047225 */ /* 0x000fc800078e0010 */
[----:B------:R-:W-:-:S03]  /*1170*/  IMAD R3, R3, R25, R0 ;  /* 0x0000001903037224 */ /* 0x000fc600078e0200 */
[----:B------:R-:W1:Y:S01]  /*1180*/  LDC R15, c[0x0][0x8a8] ;  /* 0x00022a00ff0f7b82 */ /* 0x000e620000000800 */
[----:B------:R-:W-:Y:S01]  /*1190*/  IMAD.IADD R3, R5, 0x1, R3 ;  /* 0x0000000105037824 */ /* 0x000fe200078e0203 */
[----:B--2---:R-:W-:-:S04]  /*11a0*/  ISETP.NE.U32.AND P0, PT, R20, RZ, PT ;  /* 0x000000ff1400720c */ /* 0x004fc80003f05070 */
[----:B------:R-:W-:Y:S02]  /*11b0*/  ISETP.NE.AND.EX P0, PT, R21, RZ, PT, P0 ;  /* 0x000000ff1500720c */ /* 0x000fe40003f05300 */
[----:B------:R-:W2:Y:S01]  /*11c0*/  LDC R12, c[0x0][0x8f0] ;  /* 0x00023c00ff0c7b82 */ /* 0x000ea20000000800 */
[-CC-:B---3--:R-:W-:Y:S02]  /*11d0*/  SHF.R.U64 R13, R4, R10.reuse, R3.reuse ;  /* 0x0000000a040d7219 */ /* 0x188fe40000001203 */
[----:B------:R-:W-:-:S05]  /*11e0*/  SHF.R.U32.HI R0, RZ, R10, R3 ;  /* 0x0000000aff007219 */ /* 0x000fca0000011603 */
[----:B------:R-:W3:Y:S01]  /*11f0*/  LDC R14, c[0x0][0x8e0] ;  /* 0x00023800ff0e7b82 */ /* 0x000ee20000000800 */
[-CC-:B----4-:R-:W-:Y:S02]  /*1200*/  SHF.R.U64 R25, R13, R7.reuse, R0.reuse ;  /* 0x000000070d197219 */ /* 0x190fe40000001200 */
[----:B------:R-:W-:Y:S01]  /*1210*/  SHF.R.U32.HI R3, RZ, R7, R0 ;  /* 0x00000007ff037219 */ /* 0x000fe20000011600 */
[----:B------:R-:W-:-:S03]  /*1220*/  IMAD.MOV.U32 R0, RZ, RZ, -0x1 ;  /* 0xffffffffff007424 */ /* 0x000fc600078e00ff */
[--C-:B------:R-:W-:Y:S01]  /*1230*/  SHF.R.U64 R26, R25, UR4, R3.reuse ;  /* 0x00000004191a7c19 */ /* 0x100fe20008001203 */
[----:B------:R-:W4:Y:S01]  /*1240*/  LDC R24, c[0x0][0x8b8] ;  /* 0x00022e00ff187b82 */ /* 0x000f220000000800 */
[----:B------:R-:W-:Y:S02]  /*1250*/  SHF.L.U32 R0, R0, UR4, RZ ;  /* 0x0000000400007c19 */ /* 0x000fe400080006ff */
[----:B------:R-:W-:Y:S01]  /*1260*/  SHF.R.U32.HI R5, RZ, UR4, R3 ;  /* 0x00000004ff057c19 */ /* 0x000fe20008011603 */
[----:B------:R-:W-:Y:S01]  /*1270*/  IMAD.MOV.U32 R4, RZ, RZ, R26 ;  /* 0x000000ffff047224 */ /* 0x000fe200078e001a */
[----:B------:R-:W-:Y:S01]  /*1280*/  LOP3.LUT R0, RZ, R0, RZ, 0x33, !PT ;  /* 0x00000000ff007212 */ /* 0x000fe200078e33ff */
[----:B-1----:R-:W-:Y:S06]  /*1290*/  @!P0 BRA `(.L_x_17) ;  /* 0x0000000000288947 */ /* 0x002fec0003800000 */
[----:B------:R-:W1:Y:S02]  /*12a0*/  LDC R3, c[0x0][0x8f4] ;  /* 0x00023d00ff037b82 */ /* 0x000e640000000800 */
[----:B-1----:R-:W-:-:S05]  /*12b0*/  IADD3 R3, P0, R26, R3, RZ ;  /* 0x000000031a037210 */ /* 0x002fca0007f1e0ff */
        /* <DEDUP_REMOVED lines=8> */
.L_x_17:
[----:B--2---:R-:W-:Y:S01]  /*1340*/  SHF.R.U64 R3, R4, R12, R5 ;  /* 0x0000000c04037219 */ /* 0x004fe20000001205 */
[----:B------:R-:W-:Y:S01]  /*1350*/  USHF.L.U32 UR4, UR46, UR4, URZ ;  /* 0x000000042e047299 */ /* 0x000fe2000800063f */
[----:B------:R-:W-:Y:S01]  /*1360*/  LOP3.LUT R0, R25, R0, RZ, 0xc0, !PT ;  /* 0x0000000019007212 */ /* 0x000fe200078ec0ff */
[----:B------:R-:W-:Y:S01]  /*1370*/  VIADD R4, R15, 0xffffffff ;  /* 0xffffffff0f047836 */ /* 0x000fe20000000000 */
[----:B------:R-:W-:Y:S01]  /*1380*/  SEL R8, R8, R23, !P1 ;  /* 0x0000001708087207 */ /* 0x000fe20004800000 */
[----:B------:R-:W-:Y:S01]  /*1390*/  IMAD.MOV R5, RZ, RZ, -R3 ;  /* 0x000000ffff057224 */ /* 0x000fe200078e0a03 */
[----:B------:R-:W-:Y:S01]  /*13a0*/  R2UR UR43, R27 ;  /* 0x000000001b2b72ca */ /* 0x000fe200000e0000 */
[----:B------:R-:W-:Y:S01]  /*13b0*/  IMAD R3, R3, UR4, R0 ;  /* 0x0000000403037c24 */ /* 0x000fe2000f8e0200 */
[----:B------:R-:W-:Y:S01]  /*13c0*/  LOP3.LUT R4, R13, R4, RZ, 0xc0, !PT ;  /* 0x000000040d047212 */ /* 0x000fe200078ec0ff */
[----:B---3--:R-:W-:Y:S02]  /*13d0*/  IMAD R0, R5, R14, R26 ;  /* 0x0000000e05007224 */ /* 0x008fe400078e021a */
[----:B----4-:R-:W-:-:S02]  /*13e0*/  IMAD R8, R3, R24, R8 ;  /* 0x0000001803087224 */ /* 0x010fc400078e0208 */
[----:B------:R-:W-:Y:S02]  /*13f0*/  IMAD R3, R0, R15, R4 ;  /* 0x0000000f00037224 */ /* 0x000fe400078e0204 */
[----:B------:R-:W-:-:S03]  /*1400*/  IMAD.MOV.U32 R0, RZ, RZ, 0x1 ;  /* 0x00000001ff007424 */ /* 0x000fc600078e00ff */
[----:B------:R-:W-:Y:S02]  /*1410*/  SEL R66, R3, R8, !P1 ;  /* 0x0000000803427207 */ /* 0x000fe40004800000 */
[----:B------:R-:W-:-:S07]  /*1420*/  SEL R64, R8, R3, !P1 ;  /* 0x0000000308407207 */ /* 0x000fce0004800000 */
.L_x_15:
[----:B------:R-:W-:-:S08]  /*1430*/  NOP ;  /* 0x0000000000007918 */ /* 0x000fd00000000000 */
[----:B------:R-:W2:Y:S02]  /*1440*/  USETMAXREG.TRY_ALLOC.CTAPOOL UP0, 0xe8 ;  /* 0x000000e8000079c8 */ /* 0x000ea40008000600 */
[----:B--2---:R-:W-:-:S13]  /*1450*/  PLOP3.LUT P0, PT, PT, PT, UP0, 0x80, 0x0 ;  /* 0x000000000000781c */ /* 0x004fda0003f0f008 */
[----:B------:R-:W-:Y:S05]  /*1460*/  @!P0 BRA `(.L_x_15) ;  /* 0xfffffffc00f08947 */ /* 0x000fea000383ffff */
[----:B------:R-:W-:Y:S02]  /*1470*/  ULDC.64 UR4, c[0x0][0x590] ;  /* 0x0001640000047ab9 */ /* 0x000fe40000000a00 */
[----:B------:R-:W-:Y:S02]  /*1480*/  IMAD.U32 R79, RZ, RZ, UR4 ;  /* 0x00000004ff4f7e24 */ /* 0x000fe4000f8e00ff */
[----:B------:R-:W-:-:S03]  /*1490*/  IMAD.U32 R81, RZ, RZ, UR5 ;  /* 0x00000005ff517e24 */ /* 0x000fc6000f8e00ff */
[----:B------:R-:W-:-:S04]  /*14a0*/  ISETP.NE.U32.AND P0, PT, R79, RZ, PT ;  /* 0x000000ff4f00720c */ /* 0x000fc80003f05070 */
[----:B------:R-:W-:-:S13]  /*14b0*/  ISETP.NE.AND.EX P0, PT, R81, RZ, PT, P0 ;  /* 0x000000ff5100720c */ /* 0x000fda0003f05300 */
[----:B------:R-:W-:Y:S05]  /*14c0*/  @P0 BRA `(.L_x_18) ;  /* 0x00000000002c0947 */ /* 0x000fea0003800000 */
[----:B------:R-:W-:Y:S02]  /*14d0*/  ULDC.64 UR4, c[0x0][0x588] ;  /* 0x0001620000047ab9 */ /* 0x000fe40000000a00 */
[----:B------:R-:W-:-:S04]  /*14e0*/  ISETP.NE.U32.AND P0, PT, RZ, UR4, PT ;  /* 0x00000004ff007c0c */ /* 0x000fc8000bf05070 */
[----:B------:R-:W-:-:S13]  /*14f0*/  ISETP.NE.AND.EX P0, PT, RZ, UR5, PT, P0 ;  /* 0x00000005ff007c0c */ /* 0x000fda000bf05300 */
[----:B------:R-:W-:Y:S05]  /*1500*/  @!P0 BRA `(.L_x_19) ;  /* 0x0000000000108947 */ /* 0x000fea0003800000 */
[----:B------:R-:W2:Y:S02]  /*1510*/  LDC.64 R4, c[0x0][0x588] ;  /* 0x00016200ff047b82 */ /* 0x000ea40000000a00 */
[----:B--2---:R2:W5:Y:S01]  /*1520*/  LDG.E R59, desc[UR54][R4.64] ;  /* 0x00000036043b7981 */ /* 0x004562000c1e1900 */
[----:B------:R-:W-:Y:S01]  /*1530*/  IMAD.MOV.U32 R58, RZ, RZ, 0x1 ;  /* 0x00000001ff3a7424 */ /* 0x000fe200078e00ff */
[----:B------:R-:W-:Y:S06]  /*1540*/  BRA `(.L_x_18) ;  /* 0x00000000000c7947 */ /* 0x000fec0003800000 */
.L_x_19:
[----:B------:R-:W-:Y:S01]  /*1550*/  ULDC UR4, c[0x0][0x580] ;  /* 0x0001600000047ab9 */ /* 0x000fe20000000800 */
[----:B------:R-:W-:Y:S02]  /*1560*/  IMAD.MOV.U32 R58, RZ, RZ, 0x1 ;  /* 0x00000001ff3a7424 */ /* 0x000fe400078e00ff */
[----:B------:R-:W-:-:S07]  /*1570*/  IMAD.U32 R59, RZ, RZ, UR4 ;  /* 0x00000004ff3b7e24 */ /* 0x000fce000f8e00ff */
.L_x_18:
[----:B------:R-:W-:Y:S02]  /*1580*/  ULDC.64 UR4, c[0x0][0x5b0] ;  /* 0x00016c0000047ab9 */ /* 0x000fe40000000a00 */
[----:B------:R-:W-:-:S04]  /*1590*/  ISETP.NE.U32.AND P0, PT, RZ, UR4, PT ;  /* 0x00000004ff007c0c */ /* 0x000fc8000bf05070 */
[----:B------:R-:W-:-:S13]  /*15a0*/  ISETP.NE.AND.EX P0, PT, RZ, UR5, PT, P0 ;  /* 0x00000005ff007c0c */ /* 0x000fda000bf05300 */
[----:B------:R-:W-:Y:S05]  /*15b0*/  @P0 BRA `(.L_x_20) ;  /* 0x0000000000240947 */ /* 0x000fea0003800000 */
[----:B------:R-:W-:Y:S02]  /*15c0*/  ULDC.64 UR4, c[0x0][0x5a8] ;  /* 0x00016a0000047ab9 */ /* 0x000fe40000000a00 */
[----:B------:R-:W-:-:S04]  /*15d0*/  ISETP.NE.U32.AND P0, PT, RZ, UR4, PT ;  /* 0x00000004ff007c0c */ /* 0x000fc8000bf05070 */
[----:B------:R-:W-:-:S13]  /*15e0*/  ISETP.NE.AND.EX P0, PT, RZ, UR5, PT, P0 ;  /* 0x00000005ff007c0c */ /* 0x000fda000bf05300 */
[----:B------:R-:W-:Y:S05]  /*15f0*/  @!P0 BRA `(.L_x_21) ;  /* 0x00000000000c8947 */ /* 0x000fea0003800000 */
[----:B------:R-:W3:Y:S02]  /*1600*/  LDC.64 R60, c[0x0][0x5a8] ;  /* 0x00016a00ff3c7b82 */ /* 0x000ee40000000a00 */
[----:B---3--:R3:W5:Y:S01]  /*1610*/  LDG.E R60, desc[UR54][R60.64] ;  /* 0x000000363c3c7981 */ /* 0x008762000c1e1900 */
[----:B------:R-:W-:Y:S05]  /*1620*/  BRA `(.L_x_20) ;  /* 0x0000000000087947 */ /* 0x000fea0003800000 */
.L_x_21:
[----:B------:R-:W-:Y:S02]  /*1630*/  ULDC UR4, c[0x0][0x5a0] ;  /* 0x0001680000047ab9 */ /* 0x000fe40000000800 */
[----:B------:R-:W-:-:S07]  /*1640*/  IMAD.U32 R60, RZ, RZ, UR4 ;  /* 0x00000004ff3c7e24 */ /* 0x000fce000f8e00ff */
.L_x_20:
[----:B------:R-:W-:Y:S01]  /*1650*/  LOP3.LUT P1, RZ, R0, 0xff, RZ, 0xc0, !PT ;  /* 0x000000ff00ff7812 */ /* 0x000fe2000782c0ff */
[----:B------:R-:W-:Y:S01]  /*1660*/  UMOV UR36, URZ ;  /* 0x0000003f00247c82 */ /* 0x000fe20008000000 */
[----:B------:R-:W-:-:S11]  /*1670*/  PLOP3.LUT P0, PT, PT, PT, PT, 0x80, 0x0 ;  /* 0x000000000000781c */ /* 0x000fd60003f0f070 */
[----:B------:R-:W-:Y:S05]  /*1680*/  @!P1 BRA `(.L_x_22) ;  /* 0x0000003000849947 */ /* 0x000fea0003800000 */
[----:B------:R-:W-:Y:S01]  /*1690*/  ULDC UR4, c[0x0][0x28c] ;  /* 0x0000a30000047ab9 */ /* 0x000fe20000000800 */
[----:B------:R-:W-:Y:S01]  /*16a0*/  LOP3.LUT R67, R22, 0x1, RZ, 0xfc, !PT ;  /* 0x0000000116437812 */ /* 0x000fe200078efcff */
[----:B------:R-:W-:Y:S01]  /*16b0*/  UIADD3 UR4, UR4, 0x3f, URZ ;  /* 0x0000003f04047890 */ /* 0x000fe2000fffe03f */
[----:B------:R-:W-:Y:S01]  /*16c0*/  LOP3.LUT R69, R19, 0x1, RZ, 0xfc, !PT ;  /* 0x0000000113457812 */ /* 0x000fe200078efcff */
[----:B-----5:R-:W-:Y:S01]  /*16d0*/  IMAD.MOV.U32 R62, RZ, RZ, R59 ;  /* 0x000000ffff3e7224 */ /* 0x020fe200078e003b */
[C---:B------:R-:W-:Y:S01]  /*16e0*/  PRMT R63, R58.reuse, 0x7610, R63 ;  /* 0x000076103a3f7816 */ /* 0x040fe2000000003f */
[----:B------:R-:W-:Y:S01]  /*16f0*/  USHF.R.S32.HI UR5, URZ, 0x1f, UR4 ;  /* 0x0000001f3f057899 */ /* 0x000fe20008011404 */
[----:B---3--:R-:W-:Y:S01]  /*1700*/  PRMT R61, R58, 0x7610, R61 ;  /* 0x000076103a3d7816 */ /* 0x008fe2000000003d */
[----:B------:R-:W-:Y:S01]  /*1710*/  IMAD.MOV.U32 R65, RZ, RZ, R59 ;  /* 0x000000ffff417224 */ /* 0x000fe200078e003b */
[----:B------:R-:W-:Y:S01]  /*1720*/  ULDC.64 UR56, c[0x0][0x198] ;  /* 0x0000660000387ab9 */ /* 0x000fe20000000a00 */
[----:B------:R-:W-:Y:S01]  /*1730*/  ULEA.HI UR5, UR5, UR4, URZ, 0x6 ;  /* 0x0000000405057291 */ /* 0x000fe2000f8f303f */
[----:B------:R-:W-:Y:S01]  /*1740*/  UMOV UR48, 0x1 ;  /* 0x0000000100307882 */ /* 0x000fe20000000000 */
[----:B------:R-:W-:Y:S01]  /*1750*/  UMOV UR37, URZ ;  /* 0x0000003f00257c82 */ /* 0x000fe20008000000 */
[----:B------:R-:W-:Y:S01]  /*1760*/  UMOV UR38, URZ ;  /* 0x0000003f00267c82 */ /* 0x000fe20008000000 */
[----:B------:R-:W-:Y:S01]  /*1770*/  UMOV UR39, URZ ;  /* 0x0000003f00277c82 */ /* 0x000fe20008000000 */
[----:B------:R-:W-:Y:S01]  /*1780*/  USHF.R.S32.HI UR49, URZ, 0x6, UR5 ;  /* 0x000000063f317899 */ /* 0x000fe20008011405 */
[----:B------:R-:W-:Y:S01]  /*1790*/  UMOV UR36, URZ ;  /* 0x0000003f00247c82 */ /* 0x000fe20008000000 */
[----:B------:R-:W-:-:S10]  /*17a0*/  UMOV UR47, URZ ;  /* 0x0000003f002f7c82 */ /* 0x000fd40008000000 */
.L_x_78:
[----:B------:R-:W-:Y:S01]  /*17b0*/  LOP3.LUT R0, R18, 0x80, RZ, 0xc0, !PT ;  /* 0x0000008012007812 */ /* 0x000fe200078ec0ff */
[----:B------:R-:W3:Y:S01]  /*17c0*/  S2UR UR50, SR_CgaCtaId ;  /* 0x00000000003279c3 */ /* 0x000ee20000008800 */
[----:B------:R-:W-:Y:S02]  /*17d0*/  UMOV UR51, 0x400 ;  /* 0x0000040000337882 */ /* 0x000fe40000000000 */
[----:B------:R-:W-:-:S06]  /*17e0*/  SHF.R.U32.HI R0, RZ, 0x7, R0 ;  /* 0x00000007ff007819 */ /* 0x000fcc0000011600 */
[----:B------:R-:W4:Y:S01]  /*17f0*/  SHFL.IDX PT, R0, R0, RZ, 0x1f ;  /* 0x00001fff00007589 */ /* 0x000f2200000e0000 */
[----:B---3--:R-:W-:Y:S01]  /*1800*/  ULEA UR51, UR50, UR51, 0x18 ;  /* 0x0000003332337291 */ /* 0x008fe2000f8ec03f */
[----:B----4-:R-:W-:-:S13]  /*1810*/  R2UR UR4, R0 ;  /* 0x00000000000472ca */ /* 0x010fda00000e0000 */
[----:B------:R-:W-:-:S04]  /*1820*/  ULEA.HI UR5, UR4, UR4, URZ, 0x1 ;  /* 0x0000000404057291 */ /* 0x000fc8000f8f083f */
[----:B------:R-:W-:-:S04]  /*1830*/  ULOP3.LUT UR5, UR5, 0x7fffe, URZ, 0xc0, !UPT ;  /* 0x0007fffe05057892 */ /* 0x000fc8000f8ec03f */
[----:B------:R-:W-:-:S03]  /*1840*/  UIADD3 UR5, UR4, -UR5, URZ ;  /* 0x8000000504057290 */ /* 0x000fc6000fffe03f */
[----:B------:R-:W-:Y:S01]  /*1850*/  ULDC UR4, c[0x0][0x28c] ;  /* 0x0000a30000047ab9 */ /* 0x000fe20000000800 */
[----:B------:R-:W-:Y:S01]  /*1860*/  ULEA UR5, UR5, UR51, 0xd ;  /* 0x0000003305057291 */ /* 0x000fe2000f8e683f */
[----:B------:R-:W-:-:S03]  /*1870*/  ISETP.LT.AND P0, PT, RZ, UR4, PT ;  /* 0x00000004ff007c0c */ /* 0x000fc6000bf01270 */
[----:B------:R-:W-:-:S04]  /*1880*/  UIADD3 UR5, UR5, 0x6400, URZ ;  /* 0x0000640005057890 */ /* 0x000fc8000fffe03f */
[----:B------:R-:W-:-:S04]  /*1890*/  USHF.R.U32.HI UR5, URZ, 0x4, UR5 ;  /* 0x000000043f057899 */ /* 0x000fc80008011605 */
[----:B------:R-:W-:-:S04]  /*18a0*/  ULOP3.LUT UR5, UR5, 0x3fff, URZ, 0xc0, !UPT ;  /* 0x00003fff05057892 */ /* 0x000fc8000f8ec03f */
[----:B------:R-:W-:Y:S01]  /*18b0*/  ULOP3.LUT UR40, UR5, 0x10000, URZ, 0xfc, !UPT ;  /* 0x0001000005287892 */ /* 0x000fe2000f8efc3f */
[----:B------:R-:W-:Y:S11]  /*18c0*/  @P0 BRA `(.L_x_23) ;  /* 0x0000000000400947 */ /* 0x000ff60003800000 */
[----:B------:R-:W-:Y:S01]  /*18d0*/  MOV R0, 0x0 ;  /* 0x0000000000007802 */ /* 0x000fe20000000f00 */
[----:B------:R-:W-:Y:S01]  /*18e0*/  ULDC.64 UR4, c[0x4][0x70] ;  /* 0x01001c0000047ab9 */ /* 0x000fe20000000a00 */
[----:B------:R-:W-:Y:S01]  /*18f0*/  ULDC.64 UR6, c[0x4][0x8] ;  /* 0x0100020000067ab9 */ /* 0x000fe20000000a00 */
[----:B--2---:R-:W-:Y:S01]  /*1900*/  IMAD.U32 R4, RZ, RZ, UR4 ;  /* 0x00000004ff047e24 */ /* 0x004fe2000f8e00ff */
[----:B------:R2:W3:Y:S01]  /*1910*/  LDC.64 R14, c[0x4][R0] ;  /* 0x01000000000e7b82 */ /* 0x0004e20000000a00 */
[----:B------:R-:W-:Y:S01]  /*1920*/  IMAD.U32 R5, RZ, RZ, UR5 ;  /* 0x00000005ff057e24 */ /* 0x000fe2000f8e00ff */
[----:B------:R-:W-:Y:S01]  /*1930*/  ULDC.64 UR4, c[0x4][0x78] ;  /* 0x01001e0000047ab9 */ /* 0x000fe20000000a00 */
[----:B------:R-:W-:Y:S02]  /*1940*/  IMAD.U32 R10, RZ, RZ, UR6 ;  /* 0x00000006ff0a7e24 */ /* 0x000fe4000f8e00ff */
[----:B------:R-:W-:Y:S02]  /*1950*/  IMAD.U32 R6, RZ, RZ, UR4 ;  /* 0x00000004ff067e24 */ /* 0x000fe4000f8e00ff */
[----:B------:R-:W-:-:S02]  /*1960*/  IMAD.U32 R7, RZ, RZ, UR5 ;  /* 0x00000005ff077e24 */ /* 0x000fc4000f8e00ff */
[----:B------:R-:W-:Y:S02]  /*1970*/  IMAD.U32 R11, RZ, RZ, UR7 ;  /* 0x00000007ff0b7e24 */ /* 0x000fe4000f8e00ff */
[----:B------:R-:W-:Y:S02]  /*1980*/  IMAD.MOV.U32 R8, RZ, RZ, 0x1e1 ;  /* 0x000001e1ff087424 */ /* 0x000fe400078e00ff */
[----:B------:R-:W-:Y:S02]  /*1990*/  IMAD.MOV.U32 R12, RZ, RZ, 0x1 ;  /* 0x00000001ff0c7424 */ /* 0x000fe400078e00ff */
[----:B--2---:R-:W-:-:S07]  /*19a0*/  IMAD.MOV.U32 R13, RZ, RZ, RZ ;  /* 0x000000ffff0d7224 */ /* 0x004fce00078e00ff */
[----:B------:R-:W-:-:S07]  /*19b0*/  LEPC R20, `(.L_x_23) ;  /* 0x000000001014794e */ /* 0x000fce0000000000 */
[----:B-1-3--:R-:W-:Y:S05]  /*19c0*/  CALL.ABS.NOINC R14 ;  /* 0x000000000e007343 */ /* 0x00afea0003c00000 */
.L_x_23:
[----:B------:R-:W-:-:S13]  /*19d0*/  ISETP.NE.AND P0, PT, R67, 0x3, PT ;  /* 0x000000034300780c */ /* 0x000fda0003f05270 */
[----:B------:R-:W-:Y:S05]  /*19e0*/  @!P0 BRA `(.L_x_24) ;  /* 0x0000000000048947 */ /* 0x000fea0003800000 */
[----:B-1----:R-:W-:Y:S01]  /*19f0*/  BPT.TRAP 0x1 ;  /* 0x000000040000795c */ /* 0x002fe20000300000 */
.L_x_24:
[----:B------:R-:W-:Y:S02]  /*1a00*/  IMAD.U32 R3, RZ, RZ, UR39 ;  /* 0x00000027ff037e24 */ /* 0x000fe4000f8e00ff */
[----:B------:R-:W-:-:S03]  /*1a10*/  IMAD.U32 R0, RZ, RZ, UR38 ;  /* 0x00000026ff007e24 */ /* 0x000fc6000f8e00ff */
[----:B------:R-:W-:Y:S02]  /*1a20*/  LEA R3, R3, UR51, 0x3 ;  /* 0x0000003303037c11 */ /* 0x000fe4000f8e18ff */
[----:B------:R-:W-:-:S04]  /*1a30*/  SHF.L.U32 R0, R0, 0x1f, RZ ;  /* 0x0000001f00007819 */ /* 0x000fc800000006ff */
[----:B------:R3:W4:Y:S01]  /*1a40*/  SYNCS.PHASECHK.TRANS64.TRYWAIT P1, [R3+URZ], R0 ;  /* 0x00000000030075a7 */ /* 0x000722000802017f */
[----:B------:R-:W-:Y:S05]  /*1a50*/  @!P0 BRA `(.L_x_25) ;  /* 0x0000000000048947 */ /* 0x000fea0003800000 */
[----:B-1----:R-:W-:Y:S01]  /*1a60*/  BPT.TRAP 0x1 ;  /* 0x000000040000795c */ /* 0x002fe20000300000 */
.L_x_25:
[----:B----4-:R-:W-:Y:S05]  /*1a70*/  @P1 BRA `(.L_x_26) ;  /* 0x0000000000081947 */ /* 0x010fea0003800000 */
[----:B------:R-:W4:Y:S02]  /*1a80*/  SYNCS.PHASECHK.TRANS64.TRYWAIT P1, [R3+URZ], R0 ;  /* 0x00000000030075a7 */ /* 0x000f24000802017f */
[----:B----4-:R-:W-:Y:S05]  /*1a90*/  @!P1 BRA `(.L_x_27) ;  /* 0x0000005800489947 */ /* 0x010fea0003800000 */
.L_x_26:
[----:B------:R-:W-:-:S04]  /*1aa0*/  UISETP.LT.AND UP0, UPT, UR49, 0x1, UPT ;  /* 0x000000013100788c */ /* 0x000fc8000bf01270 */
[----:B------:R-:W-:-:S04]  /*1ab0*/  USEL UR4, UR49, 0x1, UP0 ;  /* 0x0000000131047887 */ /* 0x000fc80008000000 */
[----:B------:R-:W-:-:S06]  /*1ac0*/  UIADD3 UR4, UR49, -UR4, URZ ;  /* 0x8000000431047290 */ /* 0x000fcc000fffe03f */
[----:B---34-:R-:W-:Y:S01]  /*1ad0*/  IMAD.U32 R0, RZ, RZ, UR4 ;  /* 0x00000004ff007e24 */ /* 0x018fe2000f8e00ff */
[----:B------:R-:W-:Y:S05]  /*1ae0*/  WARPSYNC.ALL ;  /* 0x0000000000007948 */ /* 0x000fea0003800000 */
[----:B------:R-:W-:Y:S01]  /*1af0*/  ISETP.GE.AND P1, PT, R0, 0x1, PT ;  /* 0x000000010000780c */ /* 0x000fe20003f26270 */
[----:B------:R-:W-:Y:S01]  /*1b00*/  UIADD3 UR4, UR51, 0x26400, URZ ;  /* 0x0002640033047890 */ /* 0x000fe2000fffe03f */
[----:B------:R-:W-:Y:S01]  /*1b10*/  WARPGROUP.ARRIVE ;  /* 0x00000000000079c5 */ /* 0x000fe20000000000 */
[----:B------:R-:W-:Y:S02]  /*1b20*/  ULEA UR9, UR39, UR40, 0xa ;  /* 0x0000002827097291 */ /* 0x000fe4000f8e503f */
[----:B------:R-:W-:Y:S01]  /*1b30*/  USHF.R.U32.HI UR4, URZ, 0x4, UR4 ;  /* 0x000000043f047899 */ /* 0x000fe20008011604 */
[----:B------:R-:W-:Y:S01]  /*1b40*/  UMOV UR5, 0x40000040 ;  /* 0x4000004000057882 */ /* 0x000fe20000000000 */
[----:B------:R-:W-:-:S02]  /*1b50*/  UMOV UR7, 0x40000040 ;  /* 0x4000004000077882 */ /* 0x000fc40000000000 */
[----:B------:R-:W-:-:S04]  /*1b60*/  ULOP3.LUT UR4, UR4, 0x3fff, URZ, 0xc0, !UPT ;  /* 0x00003fff04047892 */ /* 0x000fc8000f8ec03f */
[----:B------:R-:W-:-:S03]  /*1b70*/  ULOP3.LUT UR8, UR4, 0x10000, URZ, 0xfc, !UPT ;  /* 0x0001000004087892 */ /* 0x000fc6000f8efc3f */
[----:B------:R-:W-:Y:S01]  /*1b80*/  UMOV UR4, UR9 ;  /* 0x0000000900047c82 */ /* 0x000fe20008000000 */
[----:B------:R-:W-:-:S07]  /*1b90*/  ULEA UR10, UR39, UR8, 0x9 ;  /* 0x00000008270a7291 */ /* 0x000fce000f8e483f */
[----:B------:R-:W-:Y:S02]  /*1ba0*/  UMOV UR6, UR10 ;  /* 0x0000000a00067c82 */ /* 0x000fe40008000000 */
[----:B------:R-:W-:Y:S01]  /*1bb0*/  HGMMA.64x64x16.F32.BF16 R24, gdesc[UR4], RZ, !UPT, gsb0 ;  /* 0x00e00000041879f0 */ /* 0x000fe2000c0018ff */
[----:B------:R-:W-:Y:S02]  /*1bc0*/  UIADD3 UR4, UR9, 0x2, URZ ;  /* 0x0000000209047890 */ /* 0x000fe4000fffe03f */
[----:B------:R-:W-:Y:S01]  /*1bd0*/  UIADD3 UR6, UR10, 0x2, URZ ;  /* 0x000000020a067890 */ /* 0x000fe2000fffe03f */
[----:B------:R-:W-:Y:S01]  /*1be0*/  UMOV UR5, 0x40000040 ;  /* 0x4000004000057882 */ /* 0x000fe20000000000 */
[----:B------:R-:W-:Y:S01]  /*1bf0*/  UMOV UR7, 0x40000040 ;  /* 0x4000004000077882 */ /* 0x000fe20000000000 */
[----:B------:R-:W-:Y:S02]  /*1c00*/  WARPGROUP.DEPBAR.LE gsb0, 0x0 ;  /* 0x00008000000079c5 */ /* 0x000fe40000010000 */
[----:B------:R-:W-:-:S06]  /*1c10*/  WARPGROUP.ARRIVE ;  /* 0x00000000000079c5 */ /* 0x000fcc0000000000 */
[----:B------:R-:W-:Y:S01]  /*1c20*/  HGMMA.64x64x16.F32.BF16 R24, gdesc[UR4], R24, gsb0 ;  /* 0x00e00000041879f0 */ /* 0x000fe20008001818 */
        /* <DEDUP_REMOVED lines=13> */
[----:B------:R-:W-:Y:S03]  /*1d00*/  HGMMA.64x64x16.F32.BF16 R24, gdesc[UR4], R24, gsb0 ;  /* 0x00e00000041879f0 */ /* 0x000fe60008001818 */
[----:B------:R-:W-:Y:S02]  /*1d10*/  WARPGROUP.DEPBAR.LE gsb0, 0x0 ;  /* 0x00008000000079c5 */ /* 0x000fe40000010000 */
[----:B------:R-:W-:Y:S05]  /*1d20*/  @!P1 BRA `(.L_x_28) ;  /* 0x0000000400109947 */ /* 0x000fea0003800000 */
[----:B------:R-:W-:Y:S02]  /*1d30*/  UIADD3 UR4, UR39, 0x1, URZ ;  /* 0x0000000127047890 */ /* 0x000fe4000fffe03f */
[----:B------:R-:W-:Y:S02]  /*1d40*/  IMAD.U32 R3, RZ, RZ, UR39 ;  /* 0x00000027ff037e24 */ /* 0x000fe4000f8e00ff */
[----:B------:R-:W-:-:S04]  /*1d50*/  UISETP.NE.AND UP0, UPT, UR4, 0x8, UPT ;  /* 0x000000080400788c */ /* 0x000fc8000bf05270 */
[----:B------:R-:W-:Y:S02]  /*1d60*/  USEL UR5, URZ, 0x1, UP0 ;  /* 0x000000013f057887 */ /* 0x000fe40008000000 */
[----:B------:R-:W-:Y:S02]  /*1d70*/  USEL UR9, UR4, URZ, UP0 ;  /* 0x0000003f04097287 */ /* 0x000fe40008000000 */
[----:B------:R-:W-:-:S06]  /*1d80*/  ULOP3.LUT UR5, UR38, UR5, URZ, 0x3c, !UPT ;  /* 0x0000000526057292 */ /* 0x000fcc000f8e3c3f */
[----:B------:R-:W-:-:S07]  /*1d90*/  IMAD.U32 R6, RZ, RZ, UR5 ;  /* 0x00000005ff067e24 */ /* 0x000fce000f8e00ff */
.L_x_35:
[----:B------:R-:W-:Y:S05]  /*1da0*/  @!P0 BRA `(.L_x_29) ;  /* 0x0000000000048947 */ /* 0x000fea0003800000 */
[----:B-1----:R-:W-:Y:S01]  /*1db0*/  BPT.TRAP 0x1 ;  /* 0x000000040000795c */ /* 0x002fe20000300000 */
.L_x_29:
[----:B------:R-:W-:Y:S01]  /*1dc0*/  ULEA UR4, UR9, UR51, 0x3 ;  /* 0x0000003309047291 */ /* 0x000fe2000f8e183f */
[----:B--2---:R-:W-:-:S08]  /*1dd0*/  SHF.L.U32 R4, R6, 0x1f, RZ ;  /* 0x0000001f06047819 */ /* 0x004fd000000006ff */
[----:B------:R2:W3:Y:S01]  /*1de0*/  SYNCS.PHASECHK.TRANS64.TRYWAIT P1, [UR4], R4 ;  /* 0x00000004ff0075a7 */ /* 0x0004e20008020144 */
[----:B------:R-:W-:Y:S05]  /*1df0*/  @!P0 BRA `(.L_x_30) ;  /* 0x0000000000048947 */ /* 0x000fea0003800000 */
[----:B-1----:R-:W-:Y:S01]  /*1e00*/  BPT.TRAP 0x1 ;  /* 0x000000040000795c */ /* 0x002fe20000300000 */
.L_x_30:
[----:B---3--:R-:W-:Y:S05]  /*1e10*/  @P1 BRA `(.L_x_31) ;  /* 0x0000000000081947 */ /* 0x008fea0003800000 */
[----:B------:R-:W3:Y:S02]  /*1e20*/  SYNCS.PHASECHK.TRANS64.TRYWAIT P1, [UR4], R4 ;  /* 0x00000004ff0075a7 */ /* 0x000ee40008020144 */
[----:B---3--:R-:W-:Y:S05]  /*1e30*/  @!P1 BRA `(.L_x_32) ;  /* 0x0000005400749947 */ /* 0x008fea0003800000 */
.L_x_31:
[----:B------:R-:W-:Y:S01]  /*1e40*/  ULEA UR10, UR9, UR40, 0xa ;  /* 0x00000028090a7291 */ /* 0x000fe2000f8e503f */
[----:B------:R-:W-:Y:S01]  /*1e50*/  WARPGROUP.ARRIVE ;  /* 0x00000000000079c5 */ /* 0x000fe20000000000 */
[----:B------:R-:W-:Y:S01]  /*1e60*/  ULEA UR11, UR9, UR8, 0x9 ;  /* 0x00000008090b7291 */ /* 0x000fe2000f8e483f */
[----:B------:R-:W-:Y:S01]  /*1e70*/  UMOV UR5, 0x40000040 ;  /* 0x4000004000057882 */ /* 0x000fe20000000000 */
[----:B------:R-:W-:-:S03]  /*1e80*/  UMOV UR7, 0x40000040 ;  /* 0x4000004000077882 */ /* 0x000fc60000000000 */
[----:B------:R-:W-:Y:S02]  /*1e90*/  UMOV UR4, UR10 ;  /* 0x0000000a00047c82 */ /* 0x000fe40008000000 */
[----:B------:R-:W-:Y:S02]  /*1ea0*/  UMOV UR6, UR11 ;  /* 0x0000000b00067c82 */ /* 0x000fe40008000000 */
[----:B------:R-:W-:Y:S01]  /*1eb0*/  HGMMA.64x64x16.F32.BF16 R24, gdesc[UR4], R24, gsb0 ;  /* 0x00e00000041879f0 */ /* 0x000fe20008001818 */
[----:B------:R-:W-:Y:S02]  /*1ec0*/  UIADD3 UR4, UR10, 0x2, URZ ;  /* 0x000000020a047890 */ /* 0x000fe4000fffe03f */
[----:B------:R-:W-:Y:S01]  /*1ed0*/  UIADD3 UR6, UR11, 0x2, URZ ;  /* 0x000000020b067890 */ /* 0x000fe2000fffe03f */
[----:B------:R-:W-:Y:S01]  /*1ee0*/  UMOV UR5, 0x40000040 ;  /* 0x4000004000057882 */ /* 0x000fe20000000000 */
[----:B------:R-:W-:Y:S01]  /*1ef0*/  UMOV UR7, 0x40000040 ;  /* 0x4000004000077882 */ /* 0x000fe20000000000 */
[----:B------:R-:W-:-:S02]  /*1f00*/  WARPGROUP.DEPBAR.LE gsb0, 0x0 ;  /* 0x00008000000079c5 */ /* 0x000fc40000010000 */
        /* <DEDUP_REMOVED lines=18> */
[----:B-1----:R-:W-:Y:S01]  /*2030*/  BPT.TRAP 0x1 ;  /* 0x000000040000795c */ /* 0x002fe20000300000 */
.L_x_33:
[----:B------:R-:W-:-:S13]  /*2040*/  ISETP.NE.AND P1, PT, R57, RZ, PT ;  /* 0x000000ff3900720c */ /* 0x000fda0003f25270 */
[----:B--23--:R-:W-:-:S05]  /*2050*/  @P1 LEA R4, R3, UR51, 0x3 ;  /* 0x0000003303041c11 */ /* 0x00cfca000f8e18ff */
[----:B------:R-:W-:-:S05]  /*2060*/  @P1 VIADD R5, R4, 0x40 ;  /* 0x0000004004051836 */ /* 0x000fca0000000000 */
[----:B------:R-:W-:-:S04]  /*2070*/  @P1 PRMT R5, R56, 0x654, R5 ;  /* 0x0000065438051816 */ /* 0x000fc80000000005 */
[----:B------:R2:W-:Y:S01]  /*2080*/  @P1 SYNCS.ARRIVE.TRANS64.RED.A1T0 RZ, [R5+URZ], RZ ;  /* 0x000000ff05ff19a7 */ /* 0x0005e2000810043f */
[----:B------:R-:W-:-:S13]  /*2090*/  ISETP.GT.U32.AND P1, PT, R22, 0x1, PT ;  /* 0x000000011600780c */ /* 0x000fda0003f24070 */
[----:B--2---:R-:W-:Y:S05]  /*20a0*/  @P1 BRA `(.L_x_34) ;  /* 0x0000000000041947 */ /* 0x004fea0003800000 */
[----:B-1----:R-:W-:Y:S01]  /*20b0*/  BPT.TRAP 0x1 ;  /* 0x000000040000795c */ /* 0x002fe20000300000 */
.L_x_34:
[----:B------:R-:W-:Y:S01]  /*20c0*/  UIADD3 UR9, UR9, 0x1, URZ ;  /* 0x0000000109097890 */ /* 0x000fe2000fffe03f */
[C---:B------:R-:W-:Y:S01]  /*20d0*/  ISETP.GT.AND P2, PT, R0.reuse, 0x1, PT ;  /* 0x000000010000780c */ /* 0x040fe20003f44270 */
[----:B------:R-:W-:Y:S02]  /*20e0*/  VIADD R3, R3, 0x1 ;  /* 0x0000000103037836 */ /* 0x000fe40000000000 */
[----:B------:R-:W-:Y:S01]  /*20f0*/  UISETP.NE.AND UP0, UPT, UR9, 0x8, UPT ;  /* 0x000000080900788c */ /* 0x000fe2000bf05270 */
[----:B------:R-:W-:Y:S02]  /*2100*/  VIADD R0, R0, 0xffffffff ;  /* 0xffffffff00007836 */ /* 0x000fe40000000000 */
[C---:B------:R-:W-:Y:S01]  /*2110*/  ISETP.NE.AND P1, PT, R3.reuse, 0x8, PT ;  /* 0x000000080300780c */ /* 0x040fe20003f25270 */
[----:B------:R-:W-:Y:S02]  /*2120*/  USEL UR4, URZ, 0x1, UP0 ;  /* 0x000000013f047887 */ /* 0x000fe40008000000 */
[----:B------:R-:W-:Y:S01]  /*2130*/  USEL UR9, UR9, URZ, UP0 ;  /* 0x0000003f09097287 */ /* 0x000fe20008000000 */
[----:B------:R-:W-:-:S03]  /*2140*/  SEL R3, R3, RZ, P1 ;  /* 0x000000ff03037207 */ /* 0x000fc60000800000 */
[----:B------:R-:W-:Y:S01]  /*2150*/  LOP3.LUT R6, R6, UR4, RZ, 0x3c, !PT ;  /* 0x0000000406067c12 */ /* 0x000fe2000f8e3cff */
[----:B------:R-:W-:Y:S07]  /*2160*/  @P2 BRA `(.L_x_35) ;  /* 0xfffffffc000c2947 */ /* 0x000fee000383ffff */
.L_x_28:
[----:B------:R-:W3:Y:S02]  /*2170*/  LDC R0, c[0x0][0x28c] ;  /* 0x0000a300ff007b82 */ /* 0x000ee40000000800 */
[----:B---3--:R-:W-:-:S13]  /*2180*/  ISETP.GE.AND P1, PT, R0, 0x1, PT ;  /* 0x000000010000780c */ /* 0x008fda0003f26270 */
[----:B------:R-:W-:Y:S05]  /*2190*/  @!P1 BRA `(.L_x_36) ;  /* 0x0000000000449947 */ /* 0x000fea0003800000 */
[----:B------:R-:W-:Y:S05]  /*21a0*/  @!P0 BRA `(.L_x_37) ;  /* 0x0000000000048947 */ /* 0x000fea0003800000 */
[----:B-1----:R-:W-:Y:S01]  /*21b0*/  BPT.TRAP 0x1 ;  /* 0x000000040000795c */ /* 0x002fe20000300000 */
.L_x_37:
[----:B------:R-:W-:Y:S01]  /*21c0*/  ISETP.NE.AND P0, PT, R57, RZ, PT ;  /* 0x000000ff3900720c */ /* 0x000fe20003f05270 */
[----:B------:R-:W-:Y:S01]  /*21d0*/  UISETP.LT.AND UP1, UPT, UR49, 0x1, UPT ;  /* 0x000000013100788c */ /* 0x000fe2000bf21270 */
[----:B------:R-:W-:-:S11]  /*21e0*/  IMAD.U32 R3, RZ, RZ, UR51 ;  /* 0x00000033ff037e24 */ /* 0x000fd6000f8e00ff */
[----:B------:R-:W-:-:S05]  /*21f0*/  VOTEU.ANY UP0, P0 ;  /* 0x00000000003f7886 */ /* 0x000fca0000000100 */
[----:B------:R-:W-:-:S04]  /*2200*/  @UP0 USEL UR4, UR49, 0x1, UP1 ;  /* 0x0000000131040887 */ /* 0x000fc80008800000 */
[----:B------:R-:W-:-:S06]  /*2210*/  @UP0 UIADD3 UR4, UR39, UR49, -UR4 ;  /* 0x0000003127040290 */ /* 0x000fcc000fffe804 */
[----:B------:R-:W-:-:S04]  /*2220*/  IMAD.U32 R0, RZ, RZ, UR4 ;  /* 0x00000004ff007e24 */ /* 0x000fc8000f8e00ff */
[----:B------:R-:W-:-:S05]  /*2230*/  @P0 IMAD.SHL.U32 R0, R0, 0x8, RZ ;  /* 0x0000000800000824 */ /* 0x000fca00078e00ff */
[----:B------:R-:W-:-:S04]  /*2240*/  @P0 LOP3.LUT R0, R0, 0x38, RZ, 0xc0, !PT ;  /* 0x0000003800000812 */ /* 0x000fc800078ec0ff */
[----:B------:R-:W-:-:S04]  /*2250*/  @P0 IADD3 R3, R3, 0x40, R0 ;  /* 0x0000004003030810 */ /* 0x000fc80007ffe000 */
[----:B------:R-:W-:-:S04]  /*2260*/  @P0 PRMT R3, R56, 0x654, R3 ;  /* 0x0000065438030816 */ /* 0x000fc80000000003 */
[----:B------:R3:W-:Y:S01]  /*2270*/  @P0 SYNCS.ARRIVE.TRANS64.RED.A1T0 RZ, [R3+URZ], RZ ;  /* 0x000000ff03ff09a7 */ /* 0x0007e2000810043f */
[----:B------:R-:W-:-:S13]  /*2280*/  ISETP.GT.U32.AND P0, PT, R22, 0x1, PT ;  /* 0x000000011600780c */ /* 0x000fda0003f04070 */
[----:B---3--:R-:W-:Y:S05]  /*2290*/  @P0 BRA `(.L_x_36) ;  /* 0x0000000000040947 */ /* 0x008fea0003800000 */
[----:B-1----:R-:W-:Y:S01]  /*22a0*/  BPT.TRAP 0x1 ;  /* 0x000000040000795c */ /* 0x002fe20000300000 */
.L_x_36:
[----:B------:R-:W-:Y:S01]  /*22b0*/  UIADD3 UR4, UR51, 0x200, URZ ;  /* 0x0000020033047890 */ /* 0x000fe2000fffe03f */
[----:B------:R-:W-:Y:S02]  /*22c0*/  R2UR UR42, R64 ;  /* 0x00000000402a72ca */ /* 0x000fe400000e0000 */
[----:B------:R-:W-:Y:S01]  /*22d0*/  R2UR UR41, R66 ;  /* 0x00000000422972ca */ /* 0x000fe200000e0000 */
[----:B------:R-:W-:-:S06]  /*22e0*/  ULOP3.LUT UP0, URZ, UR4, 0x1bf, URZ, 0xc0, !UPT ;  /* 0x000001bf043f7892 */ /* 0x000fcc000f80c03f */
[----:B------:R-:W-:-:S04]  /*22f0*/  PLOP3.LUT P0, PT, PT, PT, UP0, 0x80, 0x0 ;  /* 0x000000000000781c */ /* 0x000fc80003f0f008 */
[----:B------:R-:W-:Y:S02]  /*2300*/  USHF.L.U32 UR42, UR42, 0x7, URZ ;  /* 0x000000072a2a7899 */ /* 0x000fe4000800063f */
[----:B------:R-:W-:-:S07]  /*2310*/  USHF.L.U32 UR41, UR41, 0x6, URZ ;  /* 0x0000000629297899 */ /* 0x000fce000800063f */
[----:B------:R-:W-:Y:S05]  /*2320*/  @!P0 BRA `(.L_x_38) ;  /* 0x00000000007c8947 */ /* 0x000fea0003800000 */
        /* <DEDUP_REMOVED lines=16> */
.L_x_39:
[----:B------:R1:W2:Y:S01]  /*2430*/  LDC.64 R14, c[0x4][R23] ;  /* 0x01000000170e7b82 */ /* 0x0002a20000000a00 */
[----:B------:R-:W-:Y:S01]  /*2440*/  ULDC.64 UR4, c[0x4][0x80] ;  /* 0x0100200000047ab9 */ /* 0x000fe20000000a00 */
[----:B------:R-:W-:Y:S01]  /*2450*/  ULDC.64 UR6, c[0x4][0x10] ;  /* 0x0100040000067ab9 */ /* 0x000fe20000000a00 */
[----:B------:R-:W-:Y:S02]  /*2460*/  IMAD.U32 R4, RZ, RZ, UR4 ;  /* 0x00000004ff047e24 */ /* 0x000fe4000f8e00ff */
        /* <DEDUP_REMOVED lines=8> */
[----:B-1----:R-:W-:-:S07]  /*24f0*/  IMAD.MOV.U32 R13, RZ, RZ, RZ ;  /* 0x000000ffff0d7224 */ /* 0x002fce00078e00ff */
[----:B------:R-:W-:-:S07]  /*2500*/  LEPC R20, `(.L_x_38) ;  /* 0x000000001014794e */ /* 0x000fce0000000000 */
[----:B--2---:R-:W-:Y:S05]  /*2510*/  CALL.ABS.NOINC R14 ;  /* 0x000000000e007343 */ /* 0x004fea0003c00000 */
.L_x_38:
[----:B--2---:R-:W2:Y:S01]  /*2520*/  LDC R4, c[0x0][0x288] ;  /* 0x0000a200ff047b82 */ /* 0x004ea20000000800 */
[----:B------:R-:W-:Y:S01]  /*2530*/  ULDC.64 UR4, c[0x0][0x590] ;  /* 0x0001640000047ab9 */ /* 0x000fe20000000a00 */
[----:B------:R-:W-:Y:S01]  /*2540*/  SHF.R.U32.HI R0, RZ, 0x2, R18 ;  /* 0x00000002ff007819 */ /* 0x000fe20000011612 */
[----:B------:R-:W-:Y:S01]  /*2550*/  IMAD.U32 R79, RZ, RZ, UR4 ;  /* 0x00000004ff4f7e24 */ /* 0x000fe2000f8e00ff */
[C---:B------:R-:W-:Y:S01]  /*2560*/  LOP3.LUT R6, R18.reuse, 0xe0, RZ, 0xc0, !PT ;  /* 0x000000e012067812 */ /* 0x040fe200078ec0ff */
[----:B------:R-:W-:Y:S01]  /*2570*/  IMAD.U32 R81, RZ, RZ, UR5 ;  /* 0x00000005ff517e24 */ /* 0x000fe2000f8e00ff */
[----:B------:R-:W-:Y:S01]  /*2580*/  LOP3.LUT R3, R18, 0x3, RZ, 0xc0, !PT ;  /* 0x0000000312037812 */ /* 0x000fe200078ec0ff */
[----:B------:R-:W-:Y:S01]  /*2590*/  ULDC UR4, c[0x0][0x284] ;  /* 0x0000a10000047ab9 */ /* 0x000fe20000000800 */
[----:B------:R-:W-:Y:S02]  /*25a0*/  ISETP.NE.U32.AND P0, PT, R79, RZ, PT ;  /* 0x000000ff4f00720c */ /* 0x000fe40003f05070 */
[----:B------:R-:W-:-:S02]  /*25b0*/  LOP3.LUT R7, R0, 0x7, RZ, 0xc0, !PT ;  /* 0x0000000700077812 */ /* 0x000fc400078ec0ff */
[----:B------:R-:W-:Y:S02]  /*25c0*/  ISETP.NE.AND.EX P0, PT, R81, RZ, PT, P0 ;  /* 0x000000ff5100720c */ /* 0x000fe40003f05300 */
[----:B------:R-:W-:Y:S01]  /*25d0*/  SHF.R.U32.HI R0, RZ, 0x1, R6 ;  /* 0x00000001ff007819 */ /* 0x000fe20000011606 */
[----:B--2---:R-:W-:-:S03]  /*25e0*/  IMAD R5, R3, -0x2, R4 ;  /* 0xfffffffe03057824 */ /* 0x004fc600078e0204 */
[----:B------:R-:W-:Y:S01]  /*25f0*/  IADD3 R3, -R0, UR4, -R7 ;  /* 0x0000000400037c10 */ /* 0x000fe2000fffe907 */
[----:B------:R-:W-:-:S04]  /*2600*/  IMAD R66, R66, -0x40, R5 ;  /* 0xffffffc042427824 */ /* 0x000fc800078e0205 */
[----:B------:R-:W-:Y:S02]  /*2610*/  IMAD R64, R64, -0x80, R3 ;  /* 0xffffff8040407824 */ /* 0x000fe400078e0203 */
[----:B------:R-:W-:Y:S05]  /*2620*/  @!P0 BRA `(.L_x_40) ;  /* 0x0000000000548947 */ /* 0x000fea0003800000 */
[----:B------:R-:W-:Y:S02]  /*2630*/  ULDC.64 UR4, c[0x0][0x588] ;  /* 0x0001620000047ab9 */ /* 0x000fe40000000a00 */
[----:B------:R-:W-:-:S04]  /*2640*/  ISETP.NE.U32.AND P1, PT, RZ, UR4, PT ;  /* 0x00000004ff007c0c */ /* 0x000fc8000bf25070 */
[----:B------:R-:W-:-:S13]  /*2650*/  ISETP.NE.AND.EX P1, PT, RZ, UR5, PT, P1 ;  /* 0x00000005ff007c0c */ /* 0x000fda000bf25310 */
[----:B------:R-:W-:Y:S05]  /*2660*/  @!P1 BRA `(.L_x_41) ;  /* 0x0000000000289947 */ /* 0x000fea0003800000 */
[----:B------:R-:W2:Y:S01]  /*2670*/  LDC.64 R4, c[0x0][0x588] ;  /* 0x00016200ff047b82 */ /* 0x000ea20000000a00 */
[----:B------:R-:W-:-:S04]  /*2680*/  IMAD R3, R79, UR43, RZ ;  /* 0x0000002b4f037c24 */ /* 0x000fc8000f8e02ff */
[----:B--2---:R-:W-:-:S05]  /*2690*/  IMAD.WIDE R4, R3, 0x4, R4 ;  /* 0x0000000403047825 */ /* 0x004fca00078e0204 */
[----:B------:R-:W2:Y:S01]  /*26a0*/  LDG.E R59, desc[UR54][R4.64] ;  /* 0x00000036043b7981 */ /* 0x000ea2000c1e1900 */
[----:B------:R-:W-:Y:S02]  /*26b0*/  IMAD.MOV.U32 R58, RZ, RZ, 0x1 ;  /* 0x00000001ff3a7424 */ /* 0x000fe400078e00ff */
[----:B------:R-:W-:Y:S02]  /*26c0*/  IMAD.MOV.U32 R63, RZ, RZ, 0x1 ;  /* 0x00000001ff3f7424 */ /* 0x000fe400078e00ff */
[----:B------:R-:W-:Y:S02]  /*26d0*/  IMAD.MOV.U32 R61, RZ, RZ, 0x1 ;  /* 0x00000001ff3d7424 */ /* 0x000fe400078e00ff */
[--C-:B--2---:R-:W-:Y:S02]  /*26e0*/  IMAD.MOV.U32 R62, RZ, RZ, R59.reuse ;  /* 0x000000ffff3e7224 */ /* 0x104fe400078e003b */
[----:B------:R-:W-:Y:S01]  /*26f0*/  IMAD.MOV.U32 R65, RZ, RZ, R59 ;  /* 0x000000ffff417224 */ /* 0x000fe200078e003b */
[----:B------:R-:W-:Y:S06]  /*2700*/  BRA `(.L_x_40) ;  /* 0x00000000001c7947 */ /* 0x000fec0003800000 */
.L_x_41:
[----:B------:R-:W-:Y:S01]  /*2710*/  ULDC UR4, c[0x0][0x580] ;  /* 0x0001600000047ab9 */ /* 0x000fe20000000800 */
[----:B------:R-:W-:Y:S02]  /*2720*/  IMAD.MOV.U32 R58, RZ, RZ, 0x1 ;  /* 0x00000001ff3a7424 */ /* 0x000fe400078e00ff */
[----:B------:R-:W-:Y:S02]  /*2730*/  IMAD.MOV.U32 R63, RZ, RZ, 0x1 ;  /* 0x00000001ff3f7424 */ /* 0x000fe400078e00ff */
[----:B------:R-:W-:Y:S02]  /*2740*/  IMAD.MOV.U32 R61, RZ, RZ, 0x1 ;  /* 0x00000001ff3d7424 */ /* 0x000fe400078e00ff */
[----:B------:R-:W-:Y:S02]  /*2750*/  IMAD.U32 R59, RZ, RZ, UR4 ;  /* 0x00000004ff3b7e24 */ /* 0x000fe4000f8e00ff */
[----:B------:R-:W-:Y:S02]  /*2760*/  IMAD.U32 R62, RZ, RZ, UR4 ;  /* 0x00000004ff3e7e24 */ /* 0x000fe4000f8e00ff */
[----:B------:R-:W-:-:S07]  /*2770*/  IMAD.U32 R65, RZ, RZ, UR4 ;  /* 0x00000004ff417e24 */ /* 0x000fce000f8e00ff */
.L_x_40:
[----:B------:R-:W2:Y:S02]  /*2780*/  LDC.64 R8, c[0x0][0x5b0] ;  /* 0x00016c00ff087b82 */ /* 0x000ea40000000a00 */
[----:B--2---:R-:W-:-:S04]  /*2790*/  ISETP.NE.U32.AND P1, PT, R8, RZ, PT ;  /* 0x000000ff0800720c */ /* 0x004fc80003f25070 */
[----:B------:R-:W-:-:S13]  /*27a0*/  ISETP.NE.AND.EX P1, PT, R9, RZ, PT, P1 ;  /* 0x000000ff0900720c */ /* 0x000fda0003f25310 */
        /* <DEDUP_REMOVED lines=8> */
[----:B------:R2:W5:Y:S01]  /*2830*/  LDG.E R60, desc[UR54][R4.64] ;  /* 0x00000036043c7981 */ /* 0x000562000c1e1900 */
[----:B------:R-:W-:Y:S05]  /*2840*/  BRA `(.L_x_42) ;  /* 0x0000000000087947 */ /* 0x000fea0003800000 */
.L_x_43:
[----:B------:R-:W-:Y:S02]  /*2850*/  ULDC UR4, c[0x0][0x5a0] ;  /* 0x0001680000047ab9 */ /* 0x000fe40000000800 */
[----:B------:R-:W-:-:S07]  /*2860*/  IMAD.U32 R60, RZ, RZ, UR4 ;  /* 0x00000004ff3c7e24 */ /* 0x000fce000f8e00ff */
.L_x_42:
[----:B------:R-:W3:Y:S01]  /*2870*/  LDC.64 R10, c[0x0][0x5c0] ;  /* 0x00017000ff0a7b82 */ /* 0x000ee20000000a00 */
[----:B------:R-:W-:Y:S01]  /*2880*/  ULDC.64 UR4, c[0x0][0x588] ;  /* 0x0001620000047ab9 */ /* 0x000fe20000000a00 */
[----:B------:R-:W-:Y:S01]  /*2890*/  ISETP.EQ.U32.AND P3, PT, R79, RZ, PT ;  /* 0x000000ff4f00720c */ /* 0x000fe20003f62070 */
[----:B--2---:R-:W-:Y:S01]  /*28a0*/  IMAD.MOV.U32 R4, RZ, RZ, 0x1 ;  /* 0x00000001ff047424 */ /* 0x004fe200078e00ff */
[----:B------:R-:W-:Y:S01]  /*28b0*/  ISETP.NE.U32.AND P1, PT, RZ, UR4, PT ;  /* 0x00000004ff007c0c */ /* 0x000fe2000bf25070 */
[----:B------:R-:W-:Y:S01]  /*28c0*/  IMAD.MOV.U32 R3, RZ, RZ, 0x1 ;  /* 0x00000001ff037424 */ /* 0x000fe200078e00ff */
[----:B------:R-:W-:Y:S02]  /*28d0*/  LOP3.LUT P4, RZ, R61, 0xff, RZ, 0xc0, !PT ;  /* 0x000000ff3dff7812 */ /* 0x000fe4000788c0ff */
[----:B------:R-:W2:Y:S01]  /*28e0*/  LDC R13, c[0x0][0x5c8] ;  /* 0x00017200ff0d7b82 */ /* 0x000ea20000000800 */
[----:B------:R-:W-:Y:S02]  /*28f0*/  ISETP.NE.AND.EX P1, PT, RZ, UR5, PT, P1 ;  /* 0x00000005ff007c0c */ /* 0x000fe4000bf25310 */
[----:B------:R-:W-:-:S02]  /*2900*/  FSEL R0, R65, R62, !P4 ;  /* 0x0000003e41007208 */ /* 0x000fc40006000000 */
[----:B------:R-:W-:Y:S02]  /*2910*/  ISETP.EQ.OR.EX P3, PT, R81, RZ, !P1, P3 ;  /* 0x000000ff5100720c */ /* 0x000fe40004f62730 */
[----:B------:R-:W-:Y:S02]  /*2920*/  PLOP3.LUT P1, PT, P1, PT, PT, 0x8, 0x0 ;  /* 0x000000000000781c */ /* 0x000fe40000f2e170 */
[C---:B------:R-:W-:Y:S02]  /*2930*/  FSEL R62, R59.reuse, R62, !P0 ;  /* 0x0000003e3b3e7208 */ /* 0x040fe40004000000 */
[----:B------:R-:W-:Y:S02]  /*2940*/  FSEL R0, R59, R0, !P0 ;  /* 0x000000003b007208 */ /* 0x000fe40004000000 */
[----:B---3--:R-:W-:-:S04]  /*2950*/  ISETP.NE.U32.AND P2, PT, R10, RZ, PT ;  /* 0x000000ff0a00720c */ /* 0x008fc80003f45070 */
[----:B------:R-:W-:-:S04]  /*2960*/  ISETP.NE.AND.EX P2, PT, R11, RZ, PT, P2 ;  /* 0x000000ff0b00720c */ /* 0x000fc80003f45320 */
[----:B--2---:R-:W-:Y:S01]  /*2970*/  FSEL R13, R13, RZ, !P2 ;  /* 0x000000ff0d0d7208 */ /* 0x004fe20005000000 */
[----:B------:R-:W-:Y:S08]  /*2980*/  @!P3 BRA `(.L_x_44) ;  /* 0x000000000040b947 */ /* 0x000ff00003800000 */
[----:B------:R-:W-:Y:S04]  /*2990*/  BSSY B0, `(.L_x_45) ;  /* 0x000000e000007945 */ /* 0x000fe80003800000 */
[----:B------:R-:W-:Y:S05]  /*29a0*/  @!P0 BRA `(.L_x_46) ;  /* 0x0000000000248947 */ /* 0x000fea0003800000 */
[----:B------:R-:W-:Y:S02]  /*29b0*/  LOP3.LUT P4, RZ, R63, 0xff, RZ, 0xc0, !PT ;  /* 0x000000ff3fff7812 */ /* 0x000fe4000788c0ff */
[----:B------:R-:W-:Y:S02]  /*29c0*/  PLOP3.LUT P3, PT, P1, PT, PT, 0x80, 0x0 ;  /* 0x000000000000781c */ /* 0x000fe40000f6f070 */
[----:B------:R-:W-:-:S09]  /*29d0*/  PRMT R61, RZ, 0x7610, R61 ;  /* 0x00007610ff3d7816 */ /* 0x000fd2000000003d */
[----:B------:R-:W-:Y:S05]  /*29e0*/  @!P4 BRA `(.L_x_47) ;  /* 0x000000000020c947 */ /* 0x000fea0003800000 */
[----:B------:R-:W-:Y:S01]  /*29f0*/  FSETP.EQ.AND P3, PT, R59, RZ, PT ;  /* 0x000000ff3b00720b */ /* 0x000fe20003f62000 */
[----:B------:R-:W-:Y:S01]  /*2a00*/  IMAD.MOV.U32 R62, RZ, RZ, R59 ;  /* 0x000000ffff3e7224 */ /* 0x000fe200078e003b */
[----:B------:R-:W-:Y:S01]  /*2a10*/  PRMT R61, R63, 0x7610, R61 ;  /* 0x000076103f3d7816 */ /* 0x000fe2000000003d */
[----:B------:R-:W-:Y:S01]  /*2a20*/  IMAD.MOV.U32 R0, RZ, RZ, R59 ;  /* 0x000000ffff007224 */ /* 0x000fe200078e003b */
[----:B------:R-:W-:Y:S09]  /*2a30*/  BRA `(.L_x_47) ;  /* 0x00000000000c7947 */ /* 0x000ff20003800000 */
.L_x_46:
[----:B------:R-:W-:Y:S01]  /*2a40*/  FSETP.EQ.AND P3, PT, R59, RZ, PT ;  /* 0x000000ff3b00720b */ /* 0x000fe20003f62000 */
[--C-:B------:R-:W-:Y:S02]  /*2a50*/  IMAD.MOV.U32 R62, RZ, RZ, R59.reuse ;  /* 0x000000ffff3e7224 */ /* 0x100fe400078e003b */
[----:B------:R-:W-:-:S10]  /*2a60*/  IMAD.MOV.U32 R0, RZ, RZ, R59 ;  /* 0x000000ffff007224 */ /* 0x000fd400078e003b */
.L_x_47:
[----:B-1----:R-:W-:Y:S05]  /*2a70*/  BSYNC B0 ;  /* 0x0000000000007941 */ /* 0x002fea0003800000 */
.L_x_45:
[----:B------:R-:W-:-:S07]  /*2a80*/  SEL R4, RZ, 0x1, P3 ;  /* 0x00000001ff047807 */ /* 0x000fce0001800000 */
.L_x_44:
[----:B------:R-:W-:Y:S04]  /*2a90*/  BSSY B0, `(.L_x_48) ;  /* 0x000000f000007945 */ /* 0x000fe80003800000 */
[----:B------:R-:W-:Y:S05]  /*2aa0*/  @!P0 BRA `(.L_x_49) ;  /* 0x0000000000288947 */ /* 0x000fea0003800000 */
[----:B------:R-:W-:Y:S02]  /*2ab0*/  LOP3.LUT P0, RZ, R58, 0xff, RZ, 0xc0, !PT ;  /* 0x000000ff3aff7812 */ /* 0x000fe4000780c0ff */
[----:B------:R-:W-:Y:S02]  /*2ac0*/  PRMT R63, RZ, 0x7610, R63 ;  /* 0x00007610ff3f7816 */ /* 0x000fe4000000003f */
[----:B------:R-:W-:-:S09]  /*2ad0*/  PRMT R61, RZ, 0x7610, R61 ;  /* 0x00007610ff3d7816 */ /* 0x000fd2000000003d */
[----:B------:R-:W-:Y:S05]  /*2ae0*/  @!P0 BRA `(.L_x_50) ;  /* 0x0000000000248947 */ /* 0x000fea0003800000 */
[----:B------:R-:W-:Y:S01]  /*2af0*/  FSETP.EQ.AND P1, PT, R59, RZ, PT ;  /* 0x000000ff3b00720b */ /* 0x000fe20003f22000 */
[----:B------:R-:W-:Y:S01]  /*2b00*/  IMAD.MOV.U32 R62, RZ, RZ, R59 ;  /* 0x000000ffff3e7224 */ /* 0x000fe200078e003b */
[C---:B------:R-:W-:Y:S01]  /*2b10*/  PRMT R63, R58.reuse, 0x7610, R63 ;  /* 0x000076103a3f7816 */ /* 0x040fe2000000003f */
[----:B------:R-:W-:Y:S01]  /*2b20*/  IMAD.MOV.U32 R0, RZ, RZ, R59 ;  /* 0x000000ffff007224 */ /* 0x000fe200078e003b */
[----:B------:R-:W-:Y:S01]  /*2b30*/  PRMT R61, R58, 0x7610, R61 ;  /* 0x000076103a3d7816 */ /* 0x000fe2000000003d */
[----:B------:R-:W-:Y:S08]  /*2b40*/  BRA `(.L_x_50) ;  /* 0x00000000000c7947 */ /* 0x000ff00003800000 */
.L_x_49:
[----:B------:R-:W-:Y:S01]  /*2b50*/  FSETP.EQ.AND P1, PT, R59, RZ, PT ;  /* 0x000000ff3b00720b */ /* 0x000fe20003f22000 */
[--C-:B------:R-:W-:Y:S02]  /*2b60*/  IMAD.MOV.U32 R62, RZ, RZ, R59.reuse ;  /* 0x000000ffff3e7224 */ /* 0x100fe400078e003b */
[----:B------:R-:W-:-:S10]  /*2b70*/  IMAD.MOV.U32 R0, RZ, RZ, R59 ;  /* 0x000000ffff007224 */ /* 0x000fd400078e003b */
.L_x_50:
[----:B-1----:R-:W-:Y:S05]  /*2b80*/  BSYNC B0 ;  /* 0x0000000000007941 */ /* 0x002fea0003800000 */
.L_x_48:
[----:B------:R-:W-:Y:S01]  /*2b90*/  ULOP3.LUT UR4, UR48, 0x1, URZ, 0x3c, !UPT ;  /* 0x0000000130047892 */ /* 0x000fe2000f8e3c3f */
[----:B------:R-:W-:Y:S01]  /*2ba0*/  PRMT R8, R4, 0x9910, RZ ;  /* 0x0000991004087816 */ /* 0x000fe200000000ff */
[----:B------:R-:W-:Y:S01]  /*2bb0*/  IMAD.MOV.U32 R15, RZ, RZ, R13 ;  /* 0x000000ffff0f7224 */ /* 0x000fe200078e000d */
[----:B------:R-:W-:Y:S09]  /*2bc0*/  @!P2 BRA `(.L_x_51) ;  /* 0x00000000005ca947 */ /* 0x000ff20003800000 */
[----:B------:R-:W1:Y:S01]  /*2bd0*/  LDC.64 R12, c[0x0][0x5d0] ;  /* 0x00017400ff0c7b82 */ /* 0x000e620000000a00 */
[----:B------:R-:W-:Y:S01]  /*2be0*/  SHF.R.U32.HI R6, RZ, 0x5, R6 ;  /* 0x00000005ff067819 */ /* 0x000fe20000011606 */
[----:B------:R-:W-:Y:S01]  /*2bf0*/  USHF.R.S32.HI UR5, URZ, 0x1f, UR43 ;  /* 0x0000001f3f057899 */ /* 0x000fe2000801142b */
[----:B------:R-:W-:-:S03]  /*2c00*/  ISETP.GE.AND P0, PT, R66, 0x1, PT ;  /* 0x000000014200780c */ /* 0x000fc60003f06270 */
[----:B------:R-:W-:Y:S01]  /*2c10*/  IMAD.SHL.U32 R4, R6, 0x10, RZ ;  /* 0x0000001006047824 */ /* 0x000fe200078e00ff */
[C---:B------:R-:W-:Y:S02]  /*2c20*/  ISETP.LT.OR P2, PT, R64.reuse, 0x1, !P0 ;  /* 0x000000014000780c */ /* 0x040fe40004741670 */
[----:B------:R-:W-:Y:S02]  /*2c30*/  ISETP.LT.OR P0, PT, R64, 0x9, !P0 ;  /* 0x000000094000780c */ /* 0x000fe40004701670 */
[----:B------:R-:W-:-:S05]  /*2c40*/  LOP3.LUT R4, R4, 0xfffffff0, R7, 0xe2, !PT ;  /* 0xfffffff004047812 */ /* 0x000fca00078ee207 */
[----:B------:R-:W-:-:S05]  /*2c50*/  VIADD R4, R4, UR42 ;  /* 0x0000002a04047c36 */ /* 0x000fca0008000000 */
[--C-:B------:R-:W-:Y:S01]  /*2c60*/  SHF.R.S32.HI R5, RZ, 0x1f, R4.reuse ;  /* 0x0000001fff057819 */ /* 0x100fe20000011404 */
[C---:B-1----:R-:W-:Y:S02]  /*2c70*/  IMAD R6, R12.reuse, UR5, RZ ;  /* 0x000000050c067c24 */ /* 0x042fe4000f8e02ff */
[----:B------:R-:W-:-:S04]  /*2c80*/  IMAD.WIDE.U32 R4, R12, UR43, R4 ;  /* 0x0000002b0c047c25 */ /* 0x000fc8000f8e0004 */
[----:B------:R-:W-:Y:S01]  /*2c90*/  IMAD R7, R13, UR43, R6 ;  /* 0x0000002b0d077c24 */ /* 0x000fe2000f8e0206 */
[----:B------:R-:W-:-:S03]  /*2ca0*/  LEA R6, P3, R4, R10, 0x1 ;  /* 0x0000000a04067211 */ /* 0x000fc600078608ff */
[----:B------:R-:W-:-:S05]  /*2cb0*/  IMAD.IADD R5, R5, 0x1, R7 ;  /* 0x0000000105057824 */ /* 0x000fca00078e0207 */
[----:B------:R-:W-:-:S05]  /*2cc0*/  LEA.HI.X R7, R4, R11, R5, 0x1, P3 ;  /* 0x0000000b04077211 */ /* 0x000fca00018f0c05 */
[----:B------:R-:W2:Y:S04]  /*2cd0*/  @!P2 LDG.E.U16 R5, desc[UR54][R6.64] ;  /* 0x000000360605a981 */ /* 0x000ea8000c1e1500 */
[----:B------:R-:W3:Y:S01]  /*2ce0*/  @!P0 LDG.E.U16 R4, desc[UR54][R6.64+0x10] ;  /* 0x0000103606048981 */ /* 0x000ee2000c1e1500 */
[----:B------:R-:W-:Y:S01]  /*2cf0*/  IMAD.MOV.U32 R13, RZ, RZ, RZ ;  /* 0x000000ffff0d7224 */ /* 0x000fe200078e00ff */
[----:B--2---:R-:W-:-:S04]  /*2d00*/  @!P2 PRMT R13, R5, 0x5410, RZ ;  /* 0x00005410050da816 */ /* 0x004fc800000000ff */
[----:B---3--:R-:W-:-:S05]  /*2d10*/  @!P0 PRMT R13, R13, 0x5410, R4 ;  /* 0x000054100d0d8816 */ /* 0x008fca0000000004 */
[C---:B------:R-:W-:Y:S01]  /*2d20*/  IMAD.U32 R15, R13.reuse, 0x10000, RZ ;  /* 0x000100000d0f7824 */ /* 0x040fe200078e00ff */
[----:B------:R-:W-:-:S07]  /*2d30*/  LOP3.LUT R13, R13, 0xffff0000, RZ, 0xc0, !PT ;  /* 0xffff00000d0d7812 */ /* 0x000fce00078ec0ff */
.L_x_51:
[----:B------:R-:W-:Y:S01]  /*2d40*/  ISETP.NE.AND P0, PT, R8, RZ, PT ;  /* 0x000000ff0800720c */ /* 0x000fe20003f05270 */
[----:B------:R-:W-:Y:S01]  /*2d50*/  IMAD.U32 R12, RZ, RZ, UR4 ;  /* 0x00000004ff0c7e24 */ /* 0x000fe2000f8e00ff */
[----:B------:R-:W-:Y:S01]  /*2d60*/  BSSY B0, `(.L_x_52) ;  /* 0x000002f000007945 */ /* 0x000fe20003800000 */
[----:B------:R-:W-:Y:S01]  /*2d70*/  IMAD.U32 R14, RZ, RZ, UR47 ;  /* 0x0000002fff0e7e24 */ /* 0x000fe2000f8e00ff */
[----:B------:R-:W-:Y:S02]  /*2d80*/  CS2R R6, SRZ ;  /* 0x0000000000067805 */ /* 0x000fe4000001ff00 */
[----:B------:R-:W-:Y:S02]  /*2d90*/  CS2R R4, SRZ ;  /* 0x0000000000047805 */ /* 0x000fe4000001ff00 */
[----:B------:R-:W-:Y:S02]  /*2da0*/  CS2R R10, SRZ ;  /* 0x00000000000a7805 */ /* 0x000fe4000001ff00 */
[----:B------:R-:W-:-:S03]  /*2db0*/  CS2R R8, SRZ ;  /* 0x0000000000087805 */ /* 0x000fc6000001ff00 */
[----:B------:R-:W-:Y:S05]  /*2dc0*/  @!P0 BRA `(.L_x_53) ;  /* 0x0000000000a08947 */ /* 0x000fea0003800000 */
[----:B------:R-:W-:-:S13]  /*2dd0*/  ISETP.NE.AND P2, PT, R69, 0x3, PT ;  /* 0x000000034500780c */ /* 0x000fda0003f45270 */
[----:B------:R-:W-:Y:S05]  /*2de0*/  @!P2 BRA `(.L_x_54) ;  /* 0x000000000004a947 */ /* 0x000fea0003800000 */
[----:B------:R-:W-:Y:S01]  /*2df0*/  BPT.TRAP 0x1 ;  /* 0x000000040000795c */ /* 0x000fe20000300000 */
.L_x_54:
[----:B------:R-:W-:Y:S01]  /*2e00*/  IMAD.U32 R5, RZ, RZ, UR47 ;  /* 0x0000002fff057e24 */ /* 0x000fe2000f8e00ff */
[----:B------:R-:W-:Y:S02]  /*2e10*/  SHF.L.U32 R4, R12, 0x1f, RZ ;  /* 0x0000001f0c047819 */ /* 0x000fe400000006ff */
[----:B------:R-:W-:Y:S02]  /*2e20*/  CS2R R6, SRZ ;  /* 0x0000000000067805 */ /* 0x000fe4000001ff00 */
[----:B------:R-:W-:-:S04]  /*2e30*/  LEA R5, R5, UR51, 0x3 ;  /* 0x0000003305057c11 */ /* 0x000fc8000f8e18ff */
[----:B------:R-:W1:Y:S02]  /*2e40*/  SYNCS.PHASECHK.TRANS64.TRYWAIT P2, [R5+URZ+0x80], R4 ;  /* 0x00008004050075a7 */ /* 0x000e64000804017f */
[----:B-1----:R-:W-:Y:S05]  /*2e50*/  @!P2 BRA `(.L_x_55) ;  /* 0x000000440084a947 */ /* 0x002fea0003800000 */
.L_x_141:
[----:B-1----:R-:W-:Y:S02]  /*2e60*/  CS2R R4, SRZ ;  /* 0x0000000000047805 */ /* 0x002fe4000001ff00 */
[----:B------:R-:W-:Y:S02]  /*2e70*/  CS2R R10, SRZ ;  /* 0x00000000000a7805 */ /* 0x000fe4000001ff00 */
[----:B------:R-:W-:Y:S01]  /*2e80*/  CS2R R8, SRZ ;  /* 0x0000000000087805 */ /* 0x000fe2000001ff00 */
[----:B------:R-:W-:Y:S06]  /*2e90*/  @P1 BRA `(.L_x_56) ;  /* 0x0000000000541947 */ /* 0x000fec0003800000 */
[C---:B------:R-:W-:Y:S01]  /*2ea0*/  IMAD.SHL.U32 R4, R18.reuse, 0x10, RZ ;  /* 0x0000001012047824 */ /* 0x040fe200078e00ff */
[----:B------:R-:W-:Y:S01]  /*2eb0*/  SHF.R.U32.HI R7, RZ, 0x1, R18 ;  /* 0x00000001ff077819 */ /* 0x000fe20000011612 */
[C---:B------:R-:W-:Y:S01]  /*2ec0*/  IMAD.SHL.U32 R5, R18.reuse, 0x20, RZ ;  /* 0x0000002012057824 */ /* 0x040fe200078e00ff */
[C---:B------:R-:W-:Y:S01]  /*2ed0*/  LOP3.LUT P2, RZ, R18.reuse, 0x4, RZ, 0xc0, !PT ;  /* 0x0000000412ff7812 */ /* 0x040fe2000784c0ff */
[----:B------:R-:W-:Y:S01]  /*2ee0*/  IMAD.SHL.U32 R9, R18, 0x4, RZ ;  /* 0x0000000412097824 */ /* 0x000fe200078e00ff */
[----:B------:R-:W-:Y:S01]  /*2ef0*/  LOP3.LUT R4, R4, 0xe00, RZ, 0xc0, !PT ;  /* 0x00000e0004047812 */ /* 0x000fe200078ec0ff */
[----:B------:R-:W-:Y:S05]  /*2f00*/  WARPSYNC.ALL ;  /* 0x0000000000007948 */ /* 0x000fea0003800000 */
[----:B------:R-:W-:-:S02]  /*2f10*/  LOP3.LUT R6, R5, 0xc0, RZ, 0xc0, !PT ;  /* 0x000000c005067812 */ /* 0x000fc400078ec0ff */
[----:B------:R-:W-:Y:S02]  /*2f20*/  LOP3.LUT R4, R4, 0x20, R5, 0xf8, !PT ;  /* 0x0000002004047812 */ /* 0x000fe400078ef805 */
[----:B------:R-:W-:Y:S02]  /*2f30*/  LOP3.LUT R6, R6, 0x8, R7, 0xf8, !PT ;  /* 0x0000000806067812 */ /* 0x000fe400078ef807 */
[----:B------:R-:W-:Y:S01]  /*2f40*/  LOP3.LUT R4, R4, 0x100, R5, 0xf8, !PT ;  /* 0x0000010004047812 */ /* 0x000fe200078ef805 */
[----:B------:R-:W-:Y:S01]  /*2f50*/  IMAD.U32 R5, RZ, RZ, UR47 ;  /* 0x0000002fff057e24 */ /* 0x000fe2000f8e00ff */
[----:B------:R-:W-:-:S04]  /*2f60*/  LOP3.LUT R9, R6, 0x18, R9, 0x78, !PT ;  /* 0x0000001806097812 */ /* 0x000fc800078e7809 */
[----:B------:R-:W-:-:S05]  /*2f70*/  LOP3.LUT R4, R4, R9, RZ, 0xfc, !PT ;  /* 0x0000000904047212 */ /* 0x000fca00078efcff */
[----:B------:R-:W-:-:S05]  /*2f80*/  IMAD R4, R5, 0x1000, R4 ;  /* 0x0000100005047824 */ /* 0x000fca00078e0204 */
[----:B------:R-:W-:-:S05]  /*2f90*/  LEA R8, R4, UR51, 0x1 ;  /* 0x0000003304087c11 */ /* 0x000fca000f8e08ff */
[C---:B------:R-:W-:Y:S02]  /*2fa0*/  VIADD R5, R8.reuse, 0x200 ;  /* 0x0000020008057836 */ /* 0x040fe40000000000 */
[----:B------:R-:W-:Y:S02]  /*2fb0*/  VIADD R4, R8, 0x220 ;  /* 0x0000022008047836 */ /* 0x000fe40000000000 */
[----:B------:R-:W-:Y:S01]  /*2fc0*/  @P2 VIADD R4, R5, 0xffffffe0 ;  /* 0xffffffe005042836 */ /* 0x000fe20000000000 */
[----:B------:R-:W1:Y:S05]  /*2fd0*/  LDSM.16.M88.4 R8, [R8+0x200] ;  /* 0x000200000808783b */ /* 0x000e6a0000000200 */
[----:B------:R-:W2:Y:S02]  /*2fe0*/  LDSM.16.M88.4 R4, [R4] ;  /* 0x000000000404783b */ /* 0x000ea40000000200 */
.L_x_56:
[----:B------:R-:W-:-:S04]  /*2ff0*/  UIADD3 UR4, UR47, 0x1, URZ ;  /* 0x000000012f047890 */ /* 0x000fc8000fffe03f */
[----:B------:R-:W-:-:S04]  /*3000*/  UISETP.NE.AND UP0, UPT, UR4, 0x3, UPT ;  /* 0x000000030400788c */ /* 0x000fc8000bf05270 */
[----:B------:R-:W-:Y:S02]  /*3010*/  USEL UR5, URZ, 0x1, UP0 ;  /* 0x000000013f057887 */ /* 0x000fe40008000000 */
[----:B------:R-:W-:-:S04]  /*3020*/  USEL UR4, UR4, URZ, UP0 ;  /* 0x0000003f04047287 */ /* 0x000fc80008000000 */
[----:B------:R-:W-:Y:S02]  /*3030*/  LOP3.LUT R12, R12, UR5, RZ, 0x3c, !PT ;  /* 0x000000050c0c7c12 */ /* 0x000fe4000f8e3cff */
[----:B------:R-:W-:-:S07]  /*3040*/  IMAD.U32 R14, RZ, RZ, UR4 ;  /* 0x00000004ff0e7e24 */ /* 0x000fce000f8e00ff */
.L_x_53:
[----:B------:R-:W-:Y:S05]  /*3050*/  BSYNC B0 ;  /* 0x0000000000007941 */ /* 0x000fea0003800000 */
.L_x_52:
[C---:B------:R-:W-:Y:S01]  /*3060*/  IMAD.SHL.U32 R74, R18.reuse, 0x20, RZ ;  /* 0x00000020124a7824 */ /* 0x040fe200078e00ff */
[----:B------:R-:W-:Y:S01]  /*3070*/  SHF.R.U32.HI R64, RZ, 0x1, R18 ;  /* 0x00000001ff407819 */ /* 0x000fe20000011612 */
[C---:B------:R-:W-:Y:S01]  /*3080*/  IMAD.SHL.U32 R21, R18.reuse, 0x10, RZ ;  /* 0x0000001012157824 */ /* 0x040fe200078e00ff */
[----:B-1----:R-:W-:Y:S01]  /*3090*/  LOP3.LUT R66, R9, 0xffff0000, RZ, 0xc0, !PT ;  /* 0xffff000009427812 */ /* 0x002fe200078ec0ff */
[----:B------:R-:W-:Y:S01]  /*30a0*/  IMAD.SHL.U32 R76, R18, 0x4, RZ ;  /* 0x00000004124c7824 */ /* 0x000fe200078e00ff */
[----:B------:R-:W-:Y:S01]  /*30b0*/  LOP3.LUT R23, R74, 0xc0, RZ, 0xc0, !PT ;  /* 0x000000c04a177812 */ /* 0x000fe200078ec0ff */
[----:B------:R-:W-:Y:S01]  /*30c0*/  IMAD.U32 R20, R8, 0x10000, RZ ;  /* 0x0001000008147824 */ /* 0x000fe200078e00ff */
[----:B------:R-:W-:Y:S01]  /*30d0*/  LOP3.LUT R21, R21, 0xe00, RZ, 0xc0, !PT ;  /* 0x00000e0015157812 */ /* 0x000fe200078ec0ff */
[----:B------:R-:W-:Y:S01]  /*30e0*/  IMAD.U32 R68, R10, 0x10000, RZ ;  /* 0x000100000a447824 */ /* 0x000fe200078e00ff */
[----:B------:R-:W-:Y:S01]  /*30f0*/  LOP3.LUT R23, R23, 0x8, R64, 0xf8, !PT ;  /* 0x0000000817177812 */ /* 0x000fe200078ef840 */
[----:B------:R-:W-:Y:S01]  /*3100*/  IMAD.U32 R64, R9, 0x10000, RZ ;  /* 0x0001000009407824 */ /* 0x000fe200078e00ff */
[----:B------:R-:W-:Y:S01]  /*3110*/  LOP3.LUT R21, R21, 0x20, R74, 0xf8, !PT ;  /* 0x0000002015157812 */ /* 0x000fe200078ef84a */
[C-C-:B-----5:R-:W-:Y:S01]  /*3120*/  FFMA R26, R60.reuse, R26, R13.reuse ;  /* 0x0000001a3c1a7223 */ /* 0x160fe2000000000d */
[----:B------:R-:W-:Y:S01]  /*3130*/  LOP3.LUT R90, R23, 0x18, R76, 0x78, !PT ;  /* 0x00000018175a7812 */ /* 0x000fe200078e784c */
[----:B------:R-:W-:Y:S01]  /*3140*/  FFMA R27, R60, R27, R13 ;  /* 0x0000001b3c1b7223 */ /* 0x000fe2000000000d */
[----:B------:R-:W-:Y:S01]  /*3150*/  LOP3.LUT R21, R21, 0x100, R74, 0xf8, !PT ;  /* 0x0000010015157812 */ /* 0x000fe200078ef84a */
[C---:B--2---:R-:W-:Y:S01]  /*3160*/  IMAD.U32 R74, R4.reuse, 0x10000, RZ ;  /* 0x00010000044a7824 */ /* 0x044fe200078e00ff */
[----:B------:R-:W-:Y:S01]  /*3170*/  LOP3.LUT R76, R4, 0xffff0000, RZ, 0xc0, !PT ;  /* 0xffff0000044c7812 */ /* 0x000fe200078ec0ff */
[-C--:B------:R-:W-:Y:S01]  /*3180*/  FMUL R71, R64, R65.reuse ;  /* 0x0000004140477220 */ /* 0x080fe20000400000 */
[----:B------:R-:W-:Y:S01]  /*3190*/  LOP3.LUT R4, R18, 0xff, RZ, 0xc0, !PT ;  /* 0x000000ff12047812 */ /* 0x000fe200078ec0ff */
[----:B------:R-:W-:Y:S01]  /*31a0*/  FMUL R66, R66, R65 ;  /* 0x0000004142427220 */ /* 0x000fe20000400000 */
[----:B------:R-:W-:Y:S01]  /*31b0*/  LOP3.LUT R8, R8, 0xffff0000, RZ, 0xc0, !PT ;  /* 0xffff000008087812 */ /* 0x000fe200078ec0ff */
[--C-:B------:R-:W-:Y:S01]  /*31c0*/  FFMA R24, R60, R24, R15.reuse ;  /* 0x000000183c187223 */ /* 0x100fe2000000000f */
[----:B------:R-:W-:Y:S01]  /*31d0*/  LOP3.LUT R10, R10, 0xffff0000, RZ, 0xc0, !PT ;  /* 0xffff00000a0a7812 */ /* 0x000fe200078ec0ff */
[----:B------:R-:W-:Y:S01]  /*31e0*/  VIADD R4, R4, 0x1f ;  /* 0x0000001f04047836 */ /* 0x000fe20000000000 */
[----:B------:R-:W-:Y:S01]  /*31f0*/  LOP3.LUT R83, R21, R90, RZ, 0xfc, !PT ;  /* 0x0000005a15537212 */ /* 0x000fe200078efcff */
[C-C-:B------:R-:W-:Y:S01]  /*3200*/  FFMA R25, R60.reuse, R25, R15.reuse ;  /* 0x000000193c197223 */ /* 0x140fe2000000000f */
[C-C-:B------:R-:W-:Y:S01]  /*3210*/  FFMA R28, R60.reuse, R28, R15.reuse ;  /* 0x0000001c3c1c7223 */ /* 0x140fe2000000000f */
[----:B------:R-:W-:Y:S01]  /*3220*/  FFMA R29, R60, R29, R15 ;  /* 0x0000001d3c1d7223 */ /* 0x000fe2000000000f */
[-C--:B------:R-:W-:Y:S01]  /*3230*/  FMUL R23, R20, R65.reuse ;  /* 0x0000004114177220 */ /* 0x080fe20000400000 */
[-C--:B------:R-:W-:Y:S01]  /*3240*/  FMUL R90, R8, R65.reuse ;  /* 0x00000041085a7220 */ /* 0x080fe20000400000 */
[-C--:B------:R-:W-:Y:S01]  /*3250*/  FMUL R73, R68, R65.reuse ;  /* 0x0000004144497220 */ /* 0x080fe20000400000 */
[----:B------:R-:W-:Y:S01]  /*3260*/  FMUL R64, R10, R65 ;  /* 0x000000410a407220 */ /* 0x000fe20000400000 */
[C---:B------:R-:W-:Y:S01]  /*3270*/  IMAD.U32 R78, R5.reuse, 0x10000, RZ ;  /* 0x00010000054e7824 */ /* 0x040fe200078e00ff */
[----:B------:R-:W-:Y:S01]  /*3280*/  LOP3.LUT R80, R5, 0xffff0000, RZ, 0xc0, !PT ;  /* 0xffff000005507812 */ /* 0x000fe200078ec0ff */
[C---:B------:R-:W-:Y:S01]  /*3290*/  IMAD.U32 R82, R6.reuse, 0x10000, RZ ;  /* 0x0001000006527824 */ /* 0x040fe200078e00ff */
[----:B------:R-:W-:Y:S01]  /*32a0*/  LOP3.LUT R84, R6, 0xffff0000, RZ, 0xc0, !PT ;  /* 0xffff000006547812 */ /* 0x000fe200078ec0ff */
[----:B------:R-:W-:Y:S01]  /*32b0*/  FADD R5, R26, R71 ;  /* 0x000000471a057221 */ /* 0x000fe20000000000 */
[----:B------:R-:W-:Y:S01]  /*32c0*/  ISETP.GT.U32.AND P2, PT, R4, 0x3e, PT ;  /* 0x0000003e0400780c */ /* 0x000fe20003f44070 */
[----:B------:R-:W-:Y:S01]  /*32d0*/  FADD R6, R27, R66 ;  /* 0x000000421b067221 */ /* 0x000fe20000000000 */
[----:B------:R-:W-:Y:S01]  /*32e0*/  FADD R4, R24, R23 ;  /* 0x0000001718047221 */ /* 0x000fe20000000000 */
[----:B------:R-:W-:Y:S01]  /*32f0*/  FADD R25, R25, R90 ;  /* 0x0000005a19197221 */ /* 0x000fe20000000000 */
[----:B------:R-:W-:Y:S01]  /*3300*/  FADD R28, R28, R73 ;  /* 0x000000491c1c7221 */ /* 0x000fe20000000000 */
[----:B------:R-:W-:Y:S01]  /*3310*/  FADD R29, R29, R64 ;  /* 0x000000401d1d7221 */ /* 0x000fe20000000000 */
[C---:B------:R-:W-:Y:S01]  /*3320*/  LOP3.LUT R72, R11.reuse, 0xffff0000, RZ, 0xc0, !PT ;  /* 0xffff00000b487812 */ /* 0x040fe200078ec0ff */
[----:B------:R-:W-:Y:S01]  /*3330*/  IMAD.U32 R70, R11, 0x10000, RZ ;  /* 0x000100000b467824 */ /* 0x000fe200078e00ff */
[C---:B------:R-:W-:Y:S01]  /*3340*/  LOP3.LUT R88, R7.reuse, 0xffff0000, RZ, 0xc0, !PT ;  /* 0xffff000007587812 */ /* 0x040fe200078ec0ff */
[----:B------:R-:W-:Y:S01]  /*3350*/  IMAD.U32 R86, R7, 0x10000, RZ ;  /* 0x0001000007567824 */ /* 0x000fe200078e00ff */
[----:B------:R-:W-:Y:S01]  /*3360*/  F2FP.BF16.F32.PACK_AB R5, R6, R5 ;  /* 0x000000050605723e */ /* 0x000fe200000010ff */
[----:B------:R-:W-:Y:S01]  /*3370*/  IMAD.U32 R24, RZ, RZ, UR47 ;  /* 0x0000002fff187e24 */ /* 0x000fe2000f8e00ff */
[----:B------:R-:W-:Y:S01]  /*3380*/  F2FP.BF16.F32.PACK_AB R4, R25, R4 ;  /* 0x000000041904723e */ /* 0x000fe200000010ff */
[C-C-:B------:R-:W-:Y:S01]  /*3390*/  FFMA R30, R60.reuse, R30, R13.reuse ;  /* 0x0000001e3c1e7223 */ /* 0x140fe2000000000d */
[----:B------:R-:W-:Y:S01]  /*33a0*/  F2FP.BF16.F32.PACK_AB R6, R29, R28 ;  /* 0x0000001c1d06723e */ /* 0x000fe200000010ff */
[--C-:B------:R-:W-:Y:S01]  /*33b0*/  FFMA R31, R60, R31, R13.reuse ;  /* 0x0000001f3c1f7223 */ /* 0x100fe2000000000d */
[-C--:B------:R-:W-:Y:S01]  /*33c0*/  FMUL R75, R70, R65.reuse ;  /* 0x00000041464b7220 */ /* 0x080fe20000400000 */
[----:B------:R-:W-:Y:S01]  /*33d0*/  FMUL R72, R72, R65 ;  /* 0x0000004148487220 */ /* 0x000fe20000400000 */
[C-C-:B------:R-:W-:Y:S01]  /*33e0*/  FFMA R34, R60.reuse, R34, R13.reuse ;  /* 0x000000223c227223 */ /* 0x140fe2000000000d */
[C-C-:B------:R-:W-:Y:S01]  /*33f0*/  FFMA R35, R60.reuse, R35, R13.reuse ;  /* 0x000000233c237223 */ /* 0x140fe2000000000d */
[C-C-:B------:R-:W-:Y:S01]  /*3400*/  FFMA R38, R60.reuse, R38, R13.reuse ;  /* 0x000000263c267223 */ /* 0x140fe2000000000d */
[----:B------:R-:W-:Y:S01]  /*3410*/  FFMA R39, R60, R39, R13 ;  /* 0x000000273c277223 */ /* 0x000fe2000000000d */
[-C--:B------:R-:W-:Y:S01]  /*3420*/  FMUL R25, R78, R65.reuse ;  /* 0x000000414e197220 */ /* 0x080fe20000400000 */
[-C--:B------:R-:W-:Y:S01]  /*3430*/  FMUL R80, R80, R65.reuse ;  /* 0x0000004150507220 */ /* 0x080fe20000400000 */
[-C--:B------:R-:W-:Y:S01]  /*3440*/  FMUL R29, R86, R65.reuse ;  /* 0x00000041561d7220 */ /* 0x080fe20000400000 */
[----:B------:R-:W-:Y:S01]  /*3450*/  FMUL R88, R88, R65 ;  /* 0x0000004158587220 */ /* 0x000fe20000400000 */
[C-C-:B------:R-:W-:Y:S01]  /*3460*/  FFMA R32, R60.reuse, R32, R15.reuse ;  /* 0x000000203c207223 */ /* 0x140fe2000000000f */
[--C-:B------:R-:W-:Y:S01]  /*3470*/  FFMA R33, R60, R33, R15.reuse ;  /* 0x000000213c217223 */ /* 0x100fe2000000000f */
[-C--:B------:R-:W-:Y:S01]  /*3480*/  FMUL R77, R74, R65.reuse ;  /* 0x000000414a4d7220 */ /* 0x080fe20000400000 */
[----:B------:R-:W-:Y:S01]  /*3490*/  FMUL R76, R76, R65 ;  /* 0x000000414c4c7220 */ /* 0x000fe20000400000 */
[C-C-:B------:R-:W-:Y:S01]  /*34a0*/  FFMA R36, R60.reuse, R36, R15.reuse ;  /* 0x000000243c247223 */ /* 0x140fe2000000000f */
[----:B------:R-:W-:Y:S01]  /*34b0*/  FFMA R37, R60, R37, R15 ;  /* 0x000000253c257223 */ /* 0x000fe2000000000f */
[----:B------:R-:W-:-:S02]  /*34c0*/  IMAD.MOV.U32 R21, RZ, RZ, 0x20 ;  /* 0x00000020ff157424 */ /* 0x000fc400078e00ff */
[-C--:B------:R-:W-:Y:S01]  /*34d0*/  FMUL R27, R82, R65.reuse ;  /* 0x00000041521b7220 */ /* 0x080fe20000400000 */
[----:B------:R-:W-:Y:S01]  /*34e0*/  FMUL R84, R84, R65 ;  /* 0x0000004154547220 */ /* 0x000fe20000400000 */
[----:B------:R-:W-:Y:S01]  /*34f0*/  IMAD R24, R24, 0x1000, R83 ;  /* 0x0000100018187824 */ /* 0x000fe200078e0253 */
[----:B------:R-:W-:Y:S01]  /*3500*/  LOP3.LUT P3, RZ, R18, 0x4, RZ, 0xc0, !PT ;  /* 0x0000000412ff7812 */ /* 0x000fe2000786c0ff */
[----:B------:R-:W-:Y:S01]  /*3510*/  FADD R7, R30, R75 ;  /* 0x0000004b1e077221 */ /* 0x000fe20000000000 */
        /* <DEDUP_REMOVED lines=9> */
[----:B------:R-:W-:Y:S01]  /*35b0*/  SEL R21, R21, 0xffffffe0, !P3 ;  /* 0xffffffe015157807 */ /* 0x000fe20005800000 */
[----:B------:R-:W-:Y:S05]  /*35c0*/  WARPSYNC.ALL ;  /* 0x0000000000007948 */ /* 0x000fea0003800000 */
[----:B------:R-:W-:Y:S01]  /*35d0*/  LEA R24, R24, UR51, 0x1 ;  /* 0x0000003318187c11 */ /* 0x000fe2000f8e08ff */
[----:B------:R-:W-:Y:S01]  /*35e0*/  BSSY B0, `(.L_x_57) ;  /* 0x0000017000007945 */ /* 0x000fe20003800000 */
[----:B------:R-:W-:-:S02]  /*35f0*/  F2FP.BF16.F32.PACK_AB R7, R8, R7 ;  /* 0x000000070807723e */ /* 0x000fc400000010ff */
[----:B------:R-:W-:Y:S02]  /*3600*/  F2FP.BF16.F32.PACK_AB R9, R10, R9 ;  /* 0x000000090a09723e */ /* 0x000fe400000010ff */
[----:B------:R-:W-:Y:S01]  /*3610*/  F2FP.BF16.F32.PACK_AB R11, R20, R11 ;  /* 0x0000000b140b723e */ /* 0x000fe200000010ff */
[----:B------:R1:W-:Y:S01]  /*3620*/  STSM.16.M88.4 [R24+0x200], R4 ;  /* 0x0002000418007844 */ /* 0x0003e20000000200 */
[----:B------:R-:W-:Y:S02]  /*3630*/  F2FP.BF16.F32.PACK_AB R8, R33, R32 ;  /* 0x000000202108723e */ /* 0x000fe400000010ff */
[----:B------:R-:W-:Y:S02]  /*3640*/  F2FP.BF16.F32.PACK_AB R10, R37, R36 ;  /* 0x00000024250a723e */ /* 0x000fe400000010ff */
[----:B------:R-:W-:-:S05]  /*3650*/  IADD3 R20, R21, 0x200, R24 ;  /* 0x0000020015147810 */ /* 0x000fca0007ffe018 */
[----:B------:R1:W-:Y:S01]  /*3660*/  STSM.16.M88.4 [R20], R8 ;  /* 0x0000000814007844 */ /* 0x0003e20000000200 */
[----:B------:R-:W-:Y:S01]  /*3670*/  @!PT LDS RZ, [RZ] ;  /* 0x00000000fffff984 */ /* 0x000fe20000000800 */
[----:B------:R-:W-:Y:S01]  /*3680*/  @!PT LDS RZ, [RZ] ;  /* 0x00000000fffff984 */ /* 0x000fe20000000800 */
[----:B------:R-:W-:Y:S01]  /*3690*/  @!PT LDS RZ, [RZ] ;  /* 0x00000000fffff984 */ /* 0x000fe20000000800 */
[----:B------:R-:W-:Y:S01]  /*36a0*/  @!PT LDS RZ, [RZ] ;  /* 0x00000000fffff984 */ /* 0x000fe20000000800 */
[----:B------:R2:W-:Y:S06]  /*36b0*/  MEMBAR.ALL.CTA ;  /* 0x0000000000007992 */ /* 0x0005ec0000008000 */
[----:B--2---:R-:W2:Y:S02]  /*36c0*/  FENCE.VIEW.ASYNC.S ;  /* 0x00000000000073c6 */ /* 0x004ea40000000000 */
[----:B--2---:R-:W-:Y:S06]  /*36d0*/  BAR.SYNC.DEFER_BLOCKING 0x1, 0x100 ;  /* 0x0044000000007b1d */ /* 0x004fec0000010000 */
[----:B------:R-:W-:Y:S05]  /*36e0*/  @P2 BRA `(.L_x_58) ;  /* 0x0000000000182947 */ /* 0x000fea0003800000 */
[----:B------:R-:W-:Y:S02]  /*36f0*/  ULEA UR40, UR47, UR51, 0xd ;  /* 0x000000332f287291 */ /* 0x000fe4000f8e683f */
[----:B------:R-:W-:Y:S02]  /*3700*/  UIADD3 UR4, UP0, UR56, 0x4f0, URZ ;  /* 0x000004f038047890 */ /* 0x000fe4000ff1e03f */
[----:B------:R-:W-:Y:S02]  /*3710*/  UIADD3 UR40, UR40, 0x200, URZ ;  /* 0x0000020028287890 */ /* 0x000fe4000fffe03f */
[----:B------:R-:W-:-:S09]  /*3720*/  UIADD3.X UR5, URZ, UR57, URZ, UP0, !UPT ;  /* 0x000000393f057290 */ /* 0x000fd200087fe43f */
[----:B------:R2:W-:Y:S02]  /*3730*/  UTMASTG.3D [UR40], [UR4] ;  /* 0x00000028040073b5 */ /* 0x0005e40008010000 */
[----:B--2---:R0:W-:Y:S02]  /*3740*/  UTMACMDFLUSH ;  /* 0x00000000000079b7 */ /* 0x0041e40000000000 */
.L_x_58:
[----:B------:R-:W-:Y:S05]  /*3750*/  BSYNC B0 ;  /* 0x0000000000007941 */ /* 0x000fea0003800000 */
.L_x_57:
[----:B------:R-:W-:Y:S01]  /*3760*/  UIADD3 UR4, UR47, 0x1, URZ ;  /* 0x000000012f047890 */ /* 0x000fe2000fffe03f */
[----:B------:R-:W-:Y:S01]  /*3770*/  BSSY B0, `(.L_x_59) ;  /* 0x0000008000007945 */ /* 0x000fe20003800000 */
[----:B------:R-:W-:Y:S02]  /*3780*/  UIADD3 UR8, UR49, UR39, URZ ;  /* 0x0000002731087290 */ /* 0x000fe4000fffe03f */
[----:B------:R-:W-:-:S04]  /*3790*/  UISETP.NE.AND UP0, UPT, UR4, 0x3, UPT ;  /* 0x000000030400788c */ /* 0x000fc8000bf05270 */
[----:B------:R-:W-:Y:S02]  /*37a0*/  USEL UR9, URZ, 0x1, UP0 ;  /* 0x000000013f097887 */ /* 0x000fe40008000000 */
[----:B------:R-:W-:Y:S02]  /*37b0*/  USEL UR10, UR4, URZ, UP0 ;  /* 0x0000003f040a7287 */ /* 0x000fe40008000000 */
[----:B------:R-:W-:Y:S01]  /*37c0*/  ULOP3.LUT UR9, UR48, UR9, URZ, 0x3c, !UPT ;  /* 0x0000000930097292 */ /* 0x000fe2000f8e3c3f */
[----:B------:R-:W-:Y:S11]  /*37d0*/  @P2 BRA `(.L_x_60) ;  /* 0x0000000000042947 */ /* 0x000ff60003800000 */
[----:B------:R-:W-:-:S04]  /*37e0*/  DEPBAR.LE SB0, 0x1 ;  /* 0x000080400000791a */ /* 0x000fc80000000000 */
.L_x_60:
[----:B------:R-:W-:Y:S05]  /*37f0*/  BSYNC B0 ;  /* 0x0000000000007941 */ /* 0x000fea0003800000 */
.L_x_59:
[----:B------:R-:W-:Y:S01]  /*3800*/  USHF.R.U32.HI UR4, URZ, 0x3, UR8 ;  /* 0x000000033f047899 */ /* 0x000fe20008011608 */
[----:B------:R-:W-:Y:S01]  /*3810*/  BAR.SYNC.DEFER_BLOCKING 0x1, 0x100 ;  /* 0x0044000000007b1d */ /* 0x000fe20000010000 */
[----:B------:R-:W-:Y:S01]  /*3820*/  UISETP.GT.U32.AND UP0, UPT, UR8, 0x7, UPT ;  /* 0x000000070800788c */ /* 0x000fe2000bf04070 */
[----:B------:R-:W-:Y:S01]  /*3830*/  ISETP.NE.AND P3, PT, RZ, UR37, PT ;  /* 0x00000025ff007c0c */ /* 0x000fe2000bf65270 */
[----:B------:R-:W-:Y:S02]  /*3840*/  ULOP3.LUT UR4, UR4, 0x1, URZ, 0xc0, !UPT ;  /* 0x0000000104047892 */ /* 0x000fe4000f8ec03f */
[----:B------:R-:W-:Y:S02]  /*3850*/  UISETP.LT.U32.AND UP1, UPT, UR49, 0x8, UP0 ;  /* 0x000000083100788c */ /* 0x000fe40008721070 */
[----:B------:R-:W-:Y:S02]  /*3860*/  UISETP.NE.U32.AND UP2, UPT, UR4, 0x1, UPT ;  /* 0x000000010400788c */ /* 0x000fe4000bf45070 */
[----:B------:R-:W-:-:S02]  /*3870*/  USEL UR5, URZ, 0x1, !UP1 ;  /* 0x000000013f057887 */ /* 0x000fc4000c800000 */
[----:B------:R-:W-:-:S04]  /*3880*/  UISETP.GT.U32.AND UP0, UPT, UR49, 0x7, !UP2 ;  /* 0x000000073100788c */ /* 0x000fc8000d704070 */
[----:B------:R-:W-:-:S04]  /*3890*/  USEL UR4, URZ, 0x1, !UP0 ;  /* 0x000000013f047887 */ /* 0x000fc8000c000000 */
[----:B------:R-:W-:Y:S01]  /*38a0*/  ULOP3.LUT UR38, UR4, UR38, UR5, 0x96, !UPT ;  /* 0x0000002604267292 */ /* 0x000fe2000f8e9605 */
[----:B------:R-:W-:Y:S11]  /*38b0*/  @!P3 BRA `(.L_x_61) ;  /* 0x000000000034b947 */ /* 0x000ff60003800000 */
[----:B------:R-:W-:Y:S04]  /*38c0*/  BSSY B0, `(.L_x_62) ;  /* 0x0000009000007945 */ /* 0x000fe80003800000 */
[----:B------:R-:W-:Y:S05]  /*38d0*/  @!P0 BRA `(.L_x_63) ;  /* 0x00000000001c8947 */ /* 0x000fea0003800000 */
[----:B------:R-:W-:-:S13]  /*38e0*/  ISETP.NE.AND P3, PT, R69, 0x3, PT ;  /* 0x000000034500780c */ /* 0x000fda0003f65270 */
[----:B------:R-:W-:Y:S05]  /*38f0*/  @!P3 BRA `(.L_x_64) ;  /* 0x000000000004b947 */ /* 0x000fea0003800000 */
[----:B------:R-:W-:Y:S01]  /*3900*/  BPT.TRAP 0x1 ;  /* 0x000000040000795c */ /* 0x000fe20000300000 */
.L_x_64:
[----:B------:R-:W-:-:S04]  /*3910*/  ULEA UR4, UR36, UR51, 0x3 ;  /* 0x0000003324047291 */ /* 0x000fc8000f8e183f */
[----:B------:R-:W-:-:S04]  /*3920*/  UIADD3 UR4, UR4, 0x98, URZ ;  /* 0x0000009804047890 */ /* 0x000fc8000fffe03f */
[----:B------:R-:W-:-:S09]  /*3930*/  UPRMT UR4, UR50, 0x654, UR4 ;  /* 0x0000065432047896 */ /* 0x000fd20008000004 */
[----:B------:R-:W-:Y:S03]  /*3940*/  SYNCS.ARRIVE.TRANS64.RED.A1T0 RZ, [UR4], RZ ;  /* 0x000000ffffff79a7 */ /* 0x000fe60008100404 */
.L_x_63:
[----:B------:R-:W-:Y:S05]  /*3950*/  BSYNC B0 ;  /* 0x0000000000007941 */ /* 0x000fea0003800000 */
.L_x_62:
[----:B------:R-:W-:-:S04]  /*3960*/  UIADD3 UR36, UR36, 0x1, URZ ;  /* 0x0000000124247890 */ /* 0x000fc8000fffe03f */
[----:B------:R-:W-:-:S04]  /*3970*/  UISETP.NE.AND UP0, UPT, UR36, 0x3, UPT ;  /* 0x000000032400788c */ /* 0x000fc8000bf05270 */
[----:B------:R-:W-:-:S12]  /*3980*/  USEL UR36, UR36, URZ, UP0 ;  /* 0x0000003f24247287 */ /* 0x000fd80008000000 */
.L_x_61:
[----:B------:R-:W-:Y:S04]  /*3990*/  BSSY B0, `(.L_x_65) ;  /* 0x0000032000007945 */ /* 0x000fe80003800000 */
[----:B------:R-:W-:Y:S05]  /*39a0*/  @!P0 BRA `(.L_x_66) ;  /* 0x0000000000c08947 */ /* 0x000fea0003800000 */
[----:B------:R-:W-:-:S13]  /*39b0*/  ISETP.NE.AND P3, PT, R69, 0x3, PT ;  /* 0x000000034500780c */ /* 0x000fda0003f65270 */
[----:B------:R-:W-:Y:S05]  /*39c0*/  @!P3 BRA `(.L_x_67) ;  /* 0x000000000004b947 */ /* 0x000fea0003800000 */
[----:B------:R-:W-:Y:S01]  /*39d0*/  BPT.TRAP 0x1 ;  /* 0x000000040000795c */ /* 0x000fe20000300000 */
.L_x_67:
[----:B------:R-:W-:Y:S01]  /*39e0*/  SHF.L.U32 R12, R12, 0x1f, RZ ;  /* 0x0000001f0c0c7819 */ /* 0x000fe200000006ff */
[----:B------:R-:W-:Y:S01]  /*39f0*/  BSSY B1, `(.L_x_68) ;  /* 0x0000004000017945 */ /* 0x000fe20003800000 */
[----:B-1----:R-:W-:-:S04]  /*3a00*/  LEA R5, R14, UR51, 0x3 ;  /* 0x000000330e057c11 */ /* 0x002fc8000f8e18ff */
[----:B------:R-:W1:Y:S02]  /*3a10*/  SYNCS.PHASECHK.TRANS64.TRYWAIT P3, [R5+URZ+0x80], R12 ;  /* 0x0000800c050075a7 */ /* 0x000e64000806017f */
[----:B-1----:R-:W-:Y:S05]  /*3a20*/  @!P3 BRA `(.L_x_69) ;  /* 0x0000003800a4b947 */ /* 0x002fea0003800000 */
.L_x_142:
[----:B------:R-:W-:Y:S05]  /*3a30*/  BSYNC B1 ;  /* 0x0000000000017941 */ /* 0x000fea0003800000 */
.L_x_68:
[----:B------:R-:W-:Y:S05]  /*3a40*/  @P1 BRA `(.L_x_66) ;  /* 0x0000000000981947 */ /* 0x000fea0003800000 */
[----:B------:R-:W-:Y:S01]  /*3a50*/  IMAD R14, R14, 0x1000, R83 ;  /* 0x000010000e0e7824 */ /* 0x000fe200078e0253 */
[----:B------:R-:W-:Y:S05]  /*3a60*/  WARPSYNC.ALL ;  /* 0x0000000000007948 */ /* 0x000fea0003800000 */
[----:B------:R-:W-:-:S05]  /*3a70*/  LEA R14, R14, UR51, 0x1 ;  /* 0x000000330e0e7c11 */ /* 0x000fca000f8e08ff */
[----:B------:R-:W-:Y:S01]  /*3a80*/  IMAD.IADD R25, R21, 0x1, R14 ;  /* 0x0000000115197824 */ /* 0x000fe200078e020e */
[----:B-1----:R-:W1:Y:S05]  /*3a90*/  LDSM.16.M88.4 R4, [R14+0x200] ;  /* 0x000200000e04783b */ /* 0x002e6a0000000200 */
[----:B------:R-:W2:Y:S01]  /*3aa0*/  LDSM.16.M88.4 R24, [R25+0x200] ;  /* 0x000200001918783b */ /* 0x000ea20000000200 */
[C---:B-1----:R-:W-:Y:S01]  /*3ab0*/  IMAD.U32 R8, R4.reuse, 0x10000, RZ ;  /* 0x0001000004087824 */ /* 0x042fe200078e00ff */
[----:B------:R-:W-:Y:S01]  /*3ac0*/  LOP3.LUT R4, R4, 0xffff0000, RZ, 0xc0, !PT ;  /* 0xffff000004047812 */ /* 0x000fe200078ec0ff */
[C---:B------:R-:W-:Y:S01]  /*3ad0*/  IMAD.U32 R12, R6.reuse, 0x10000, RZ ;  /* 0x00010000060c7824 */ /* 0x040fe200078e00ff */
[C---:B------:R-:W-:Y:S01]  /*3ae0*/  LOP3.LUT R66, R5.reuse, 0xffff0000, RZ, 0xc0, !PT ;  /* 0xffff000005427812 */ /* 0x040fe200078ec0ff */
[----:B------:R-:W-:Y:S01]  /*3af0*/  IMAD.U32 R10, R5, 0x10000, RZ ;  /* 0x00010000050a7824 */ /* 0x000fe200078e00ff */
[----:B------:R-:W-:Y:S01]  /*3b00*/  LOP3.LUT R6, R6, 0xffff0000, RZ, 0xc0, !PT ;  /* 0xffff000006067812 */ /* 0x000fe200078ec0ff */
[----:B--2---:R-:W-:Y:S01]  /*3b10*/  IMAD.U32 R14, R24, 0x10000, RZ ;  /* 0x00010000180e7824 */ /* 0x004fe200078e00ff */
[C---:B------:R-:W-:Y:S01]  /*3b20*/  LOP3.LUT R72, R7.reuse, 0xffff0000, RZ, 0xc0, !PT ;  /* 0xffff000007487812 */ /* 0x040fe200078ec0ff */
[----:B------:R-:W-:Y:S01]  /*3b30*/  IMAD.U32 R30, R26, 0x10000, RZ ;  /* 0x000100001a1e7824 */ /* 0x000fe200078e00ff */
[----:B------:R-:W-:Y:S01]  /*3b40*/  LOP3.LUT R24, R24, 0xffff0000, RZ, 0xc0, !PT ;  /* 0xffff000018187812 */ /* 0x000fe200078ec0ff */
[----:B------:R-:W-:Y:S01]  /*3b50*/  IMAD.U32 R20, R7, 0x10000, RZ ;  /* 0x0001000007147824 */ /* 0x000fe200078e00ff */
[C---:B------:R-:W-:Y:S01]  /*3b60*/  LOP3.LUT R80, R25.reuse, 0xffff0000, RZ, 0xc0, !PT ;  /* 0xffff000019507812 */ /* 0x040fe200078ec0ff */
[----:B------:R-:W-:Y:S01]  /*3b70*/  IMAD.U32 R28, R25, 0x10000, RZ ;  /* 0x00010000191c7824 */ /* 0x000fe200078e00ff */
[----:B------:R-:W-:Y:S01]  /*3b80*/  LOP3.LUT R26, R26, 0xffff0000, RZ, 0xc0, !PT ;  /* 0xffff00001a1a7812 */ /* 0x000fe200078ec0ff */
[C---:B------:R-:W-:Y:S01]  /*3b90*/  IMAD.U32 R32, R27.reuse, 0x10000, RZ ;  /* 0x000100001b207824 */ /* 0x040fe200078e00ff */
[----:B------:R-:W-:Y:S01]  /*3ba0*/  LOP3.LUT R88, R27, 0xffff0000, RZ, 0xc0, !PT ;  /* 0xffff00001b587812 */ /* 0x000fe200078ec0ff */
[-C--:B------:R-:W-:Y:S01]  /*3bb0*/  FMUL R23, R8, R65.reuse ;  /* 0x0000004108177220 */ /* 0x080fe20000400000 */
        /* <DEDUP_REMOVED lines=14> */
[----:B------:R-:W-:-:S07]  /*3ca0*/  FMUL R88, R88, R65 ;  /* 0x0000004158587220 */ /* 0x000fce0000400000 */
.L_x_66:
[----:B------:R-:W-:Y:S05]  /*3cb0*/  BSYNC B0 ;  /* 0x0000000000007941 */ /* 0x000fea0003800000 */
.L_x_65:
[----:B-1----:R-:W-:Y:S02]  /*3cc0*/  IMAD.U32 R4, RZ, RZ, UR10 ;  /* 0x0000000aff047e24 */ /* 0x002fe4000f8e00ff */
[C-C-:B------:R-:W-:Y:S01]  /*3cd0*/  FFMA R40, R60.reuse, R40, R15.reuse ;  /* 0x000000283c287223 */ /* 0x140fe2000000000f */
[C-C-:B------:R-:W-:Y:S01]  /*3ce0*/  FFMA R41, R60.reuse, R41, R15.reuse ;  /* 0x000000293c297223 */ /* 0x140fe2000000000f */
[C-C-:B------:R-:W-:Y:S01]  /*3cf0*/  FFMA R48, R60.reuse, R48, R15.reuse ;  /* 0x000000303c307223 */ /* 0x140fe2000000000f */
[C---:B------:R-:W-:Y:S01]  /*3d00*/  FFMA R49, R60.reuse, R49, R15 ;  /* 0x000000313c317223 */ /* 0x040fe2000000000f */
[C-C-:B------:R-:W-:Y:S01]  /*3d10*/  FFMA R42, R60.reuse, R42, R13.reuse ;  /* 0x0000002a3c2a7223 */ /* 0x140fe2000000000d */
[C---:B------:R-:W-:Y:S01]  /*3d20*/  FFMA R43, R60.reuse, R43, R13 ;  /* 0x0000002b3c2b7223 */ /* 0x040fe2000000000d */
[C-C-:B------:R-:W-:Y:S01]  /*3d30*/  FFMA R44, R60.reuse, R44, R15.reuse ;  /* 0x0000002c3c2c7223 */ /* 0x140fe2000000000f */
[C---:B------:R-:W-:Y:S01]  /*3d40*/  FFMA R45, R60.reuse, R45, R15 ;  /* 0x0000002d3c2d7223 */ /* 0x040fe2000000000f */
[C-C-:B------:R-:W-:Y:S01]  /*3d50*/  FFMA R46, R60.reuse, R46, R13.reuse ;  /* 0x0000002e3c2e7223 */ /* 0x140fe2000000000d */
[C-C-:B------:R-:W-:Y:S01]  /*3d60*/  FFMA R47, R60.reuse, R47, R13.reuse ;  /* 0x0000002f3c2f7223 */ /* 0x140fe2000000000d */
[C-C-:B------:R-:W-:Y:S01]  /*3d70*/  FFMA R50, R60.reuse, R50, R13.reuse ;  /* 0x000000323c327223 */ /* 0x140fe2000000000d */
[C-C-:B------:R-:W-:Y:S01]  /*3d80*/  FFMA R51, R60.reuse, R51, R13.reuse ;  /* 0x000000333c337223 */ /* 0x140fe2000000000d */
[C---:B------:R-:W-:Y:S01]  /*3d90*/  FFMA R54, R60.reuse, R54, R13 ;  /* 0x000000363c367223 */ /* 0x040fe2000000000d */
[C-C-:B------:R-:W-:Y:S01]  /*3da0*/  FFMA R52, R60.reuse, R52, R15.reuse ;  /* 0x000000343c347223 */ /* 0x140fe2000000000f */
[C---:B------:R-:W-:Y:S01]  /*3db0*/  FFMA R53, R60.reuse, R53, R15 ;  /* 0x000000353c357223 */ /* 0x040fe2000000000f */
[----:B------:R-:W-:Y:S01]  /*3dc0*/  FFMA R13, R60, R55, R13 ;  /* 0x000000373c0d7223 */ /* 0x000fe2000000000d */
[----:B------:R-:W-:-:S02]  /*3dd0*/  IMAD R4, R4, 0x1000, R83 ;  /* 0x0000100004047824 */ /* 0x000fc400078e0253 */
        /* <DEDUP_REMOVED lines=16> */
[----:B------:R-:W-:Y:S01]  /*3ee0*/  LEA R4, R4, UR51, 0x1 ;  /* 0x0000003304047c11 */ /* 0x000fe2000f8e08ff */
[----:B------:R-:W-:Y:S05]  /*3ef0*/  WARPSYNC.ALL ;  /* 0x0000000000007948 */ /* 0x000fea0003800000 */
[----:B------:R-:W-:Y:S01]  /*3f00*/  F2FP.BF16.F32.PACK_AB R40, R41, R40 ;  /* 0x000000282928723e */ /* 0x000fe200000010ff */
[----:B------:R-:W-:Y:S01]  /*3f10*/  BSSY B0, `(.L_x_70) ;  /* 0x000001d000007945 */ /* 0x000fe20003800000 */
[----:B------:R-:W-:-:S02]  /*3f20*/  F2FP.BF16.F32.PACK_AB R41, R43, R42 ;  /* 0x0000002a2b29723e */ /* 0x000fc400000010ff */
[----:B------:R-:W-:Y:S02]  /*3f30*/  F2FP.BF16.F32.PACK_AB R48, R49, R48 ;  /* 0x000000303130723e */ /* 0x000fe400000010ff */
[----:B------:R-:W-:Y:S02]  /*3f40*/  F2FP.BF16.F32.PACK_AB R42, R45, R44 ;  /* 0x0000002c2d2a723e */ /* 0x000fe400000010ff */
[----:B------:R-:W-:Y:S02]  /*3f50*/  F2FP.BF16.F32.PACK_AB R43, R47, R46 ;  /* 0x0000002e2f2b723e */ /* 0x000fe400000010ff */
[----:B------:R-:W-:Y:S02]  /*3f60*/  F2FP.BF16.F32.PACK_AB R49, R51, R50 ;  /* 0x000000323331723e */ /* 0x000fe400000010ff */
[----:B------:R-:W-:Y:S01]  /*3f70*/  F2FP.BF16.F32.PACK_AB R50, R53, R52 ;  /* 0x000000343532723e */ /* 0x000fe200000010ff */
[----:B------:R1:W-:Y:S01]  /*3f80*/  STSM.16.M88.4 [R4+0x200], R40 ;  /* 0x0002002804007844 */ /* 0x0003e20000000200 */
[----:B------:R-:W-:-:S02]  /*3f90*/  F2FP.BF16.F32.PACK_AB R51, R13, R54 ;  /* 0x000000360d33723e */ /* 0x000fc400000010ff */
        /* <DEDUP_REMOVED lines=13> */
[----:B------:R-:W-:Y:S02]  /*4070*/  UIADD3 UR4, UR4, 0x200, URZ ;  /* 0x0000020004047890 */ /* 0x000fe4000fffe03f */
[----:B------:R-:W-:Y:S01]  /*4080*/  UIADD3.X UR13, URZ, UR57, URZ, UP0, !UPT ;  /* 0x000000393f0d7290 */ /* 0x000fe200087fe43f */
[----:B------:R-:W-:Y:S01]  /*4090*/  UMOV UR6, UR42 ;  /* 0x0000002a00067c82 */ /* 0x000fe20008000000 */
[----:B------:R-:W-:-:S07]  /*40a0*/  UMOV UR7, UR43 ;  /* 0x0000002b00077c82 */ /* 0x000fce0008000000 */
[----:B------:R2:W-:Y:S01]  /*40b0*/  UTMASTG.3D [UR4], [UR12] ;  /* 0x000000040c0073b5 */ /* 0x0005e20008010000 */
[----:B------:R0:W-:Y:S01]  /*40c0*/  UTMACMDFLUSH ;  /* 0x00000000000079b7 */ /* 0x0001e20000000000 */
[----:B--2---:R-:W-:-:S04]  /*40d0*/  DEPBAR.LE SB0, 0x1 ;  /* 0x000080400000791a */ /* 0x004fc80000000000 */
.L_x_71:
[----:B------:R-:W-:Y:S05]  /*40e0*/  BSYNC B0 ;  /* 0x0000000000007941 */ /* 0x000fea0003800000 */
.L_x_70:
[----:B------:R-:W-:Y:S06]  /*40f0*/  BAR.SYNC.DEFER_BLOCKING 0x1, 0x100 ;  /* 0x0044000000007b1d */ /* 0x000fec0000010000 */
[----:B------:R-:W-:Y:S04]  /*4100*/  BSSY B0, `(.L_x_72) ;  /* 0x0000009000007945 */ /* 0x000fe80003800000 */
[----:B------:R-:W-:Y:S05]  /*4110*/  @!P0 BRA `(.L_x_73) ;  /* 0x00000000001c8947 */ /* 0x000fea0003800000 */
[----:B------:R-:W-:-:S13]  /*4120*/  ISETP.NE.AND P0, PT, R69, 0x3, PT ;  /* 0x000000034500780c */ /* 0x000fda0003f05270 */
[----:B------:R-:W-:Y:S05]  /*4130*/  @!P0 BRA `(.L_x_74) ;  /* 0x0000000000048947 */ /* 0x000fea0003800000 */
[----:B------:R-:W-:Y:S01]  /*4140*/  BPT.TRAP 0x1 ;  /* 0x000000040000795c */ /* 0x000fe20000300000 */
.L_x_74:
[----:B------:R-:W-:-:S04]  /*4150*/  ULEA UR4, UR36, UR51, 0x3 ;  /* 0x0000003324047291 */ /* 0x000fc8000f8e183f */
[----:B------:R-:W-:-:S04]  /*4160*/  UIADD3 UR4, UR4, 0x98, URZ ;  /* 0x0000009804047890 */ /* 0x000fc8000fffe03f */
[----:B------:R-:W-:-:S09]  /*4170*/  UPRMT UR4, UR50, 0x654, UR4 ;  /* 0x0000065432047896 */ /* 0x000fd20008000004 */
[----:B------:R-:W-:Y:S03]  /*4180*/  SYNCS.ARRIVE.TRANS64.RED.A1T0 RZ, [UR4], RZ ;  /* 0x000000ffffff79a7 */ /* 0x000fe60008100404 */
.L_x_73:
[----:B------:R-:W-:Y:S05]  /*4190*/  BSYNC B0 ;  /* 0x0000000000007941 */ /* 0x000fea0003800000 */
.L_x_72:
[----:B------:R-:W-:Y:S01]  /*41a0*/  IADD3 R16, P0, R16, UR52, RZ ;  /* 0x0000003410107c10 */ /* 0x000fe2000ff1e0ff */
[----:B------:R-:W-:Y:S01]  /*41b0*/  ULDC.64 UR4, c[0x0][0x8f8] ;  /* 0x00023e0000047ab9 */ /* 0x000fe20000000a00 */
[----:B------:R-:W-:Y:S01]  /*41c0*/  UIADD3 UR36, UR36, 0x1, URZ ;  /* 0x0000000124247890 */ /* 0x000fe2000fffe03f */
[----:B-1----:R-:W-:Y:S01]  /*41d0*/  PRMT R4, RZ, 0x7610, R4 ;  /* 0x00007610ff047816 */ /* 0x002fe20000000004 */
[----:B------:R-:W-:Y:S01]  /*41e0*/  UMOV UR43, 0xffffffff ;  /* 0xffffffff002b7882 */ /* 0x000fe20000000000 */
[----:B------:R-:W-:Y:S01]  /*41f0*/  IADD3.X R17, R17, UR45, RZ, P0, !PT ;  /* 0x0000002d11117c10 */ /* 0x000fe200087fe4ff */
[----:B------:R-:W-:Y:S01]  /*4200*/  UISETP.NE.AND UP0, UPT, UR36, 0x3, UPT ;  /* 0x000000032400788c */ /* 0x000fe2000bf05270 */
[----:B------:R-:W-:Y:S01]  /*4210*/  ISETP.GE.U32.AND P0, PT, R16, UR4, PT ;  /* 0x0000000410007c0c */ /* 0x000fe2000bf06070 */
[----:B------:R-:W-:Y:S02]  /*4220*/  IMAD.MOV.U32 R64, RZ, RZ, -0x1 ;  /* 0xffffffffff407424 */ /* 0x000fe400078e00ff */
[----:B------:R-:W-:Y:S01]  /*4230*/  USEL UR36, UR36, URZ, UP0 ;  /* 0x0000003f24247287 */ /* 0x000fe20008000000 */
[----:B------:R-:W-:Y:S01]  /*4240*/  ISETP.GE.U32.AND.EX P0, PT, R17, UR5, PT, P0 ;  /* 0x0000000511007c0c */ /* 0x000fe2000bf06100 */
[----:B------:R-:W-:-:S12]  /*4250*/  IMAD.MOV.U32 R66, RZ, RZ, -0x1 ;  /* 0xffffffffff427424 */ /* 0x000fd800078e00ff */
[----:B------:R-:W-:Y:S05]  /*4260*/  @P0 BRA `(.L_x_75) ;  /* 0x0000000400600947 */ /* 0x000fea0003800000 */
[----:B------:R-:W1:Y:S01]  /*4270*/  LDC.64 R10, c[0x0][0x8d0] ;  /* 0x00023400ff0a7b82 */ /* 0x000e620000000a00 */
[----:B------:R-:W2:Y:S01]  /*4280*/  S2R R23, SR_CTAID.X ;  /* 0x0000000000177919 */ /* 0x000ea20000002500 */
[----:B------:R-:W-:Y:S02]  /*4290*/  IMAD.MOV.U32 R8, RZ, RZ, R16 ;  /* 0x000000ffff087224 */ /* 0x000fe400078e0010 */
[----:B------:R-:W-:-:S04]  /*42a0*/  IMAD.MOV.U32 R9, RZ, RZ, R17 ;  /* 0x000000ffff097224 */ /* 0x000fc800078e0011 */
[----:B------:R-:W3:Y:S08]  /*42b0*/  LDC R12, c[0x0][0x8d8] ;  /* 0x00023600ff0c7b82 */ /* 0x000ef00000000800 */
[----:B------:R-:W4:Y:S01]  /*42c0*/  LDC.64 R20, c[0x0][0x8c8] ;  /* 0x00023200ff147b82 */ /* 0x000f220000000a00 */
[----:B-1----:R-:W-:-:S04]  /*42d0*/  ISETP.NE.U32.AND P0, PT, R10, RZ, PT ;  /* 0x000000ff0a00720c */ /* 0x002fc80003f05070 */
[----:B------:R-:W-:-:S13]  /*42e0*/  ISETP.NE.AND.EX P0, PT, R11, RZ, PT, P0 ;  /* 0x000000ff0b00720c */ /* 0x000fda0003f05300 */
[----:B--234-:R-:W-:Y:S05]  /*42f0*/  @!P0 BRA `(.L_x_76) ;  /* 0x0000000000288947 */ /* 0x01cfea0003800000 */
        /* <DEDUP_REMOVED lines=10> */
.L_x_76:
[----:B------:R-:W1:Y:S01]  /*43a0*/  S2R R24, SR_CTAID.Y ;  /* 0x0000000000187919 */ /* 0x000e620000002600 */
[-CC-:B------:R-:W-:Y:S01]  /*43b0*/  SHF.R.U64 R31, R8, R12.reuse, R9.reuse ;  /* 0x0000000c081f7219 */ /* 0x180fe20000001209 */
[----:B------:R-:W2:Y:S01]  /*43c0*/  LDC.64 R14, c[0x0][0x8e8] ;  /* 0x00023a00ff0e7b82 */ /* 0x000ea20000000a00 */
[----:B------:R-:W-:Y:S01]  /*43d0*/  SHF.R.U32.HI R4, RZ, R12, R9 ;  /* 0x0000000cff047219 */ /* 0x000fe20000011609 */
[----:B------:R-:W-:Y:S01]  /*43e0*/  ULDC UR4, c[0x0][0x150] ;  /* 0x0000540000047ab9 */ /* 0x000fe20000000800 */
[----:B------:R-:W-:Y:S01]  /*43f0*/  IADD3 R7, P0, RZ, -R31, RZ ;  /* 0x8000001fff077210 */ /* 0x000fe20007f1e0ff */
[----:B------:R-:W-:Y:S01]  /*4400*/  IMAD.MOV.U32 R11, RZ, RZ, -0x1 ;  /* 0xffffffffff0b7424 */ /* 0x000fe200078e00ff */
[----:B------:R-:W-:-:S03]  /*4410*/  I2FP.F32.U32 R9, R23 ;  /* 0x0000001700097245 */ /* 0x000fc60000201000 */
[----:B------:R-:W3:Y:S01]  /*4420*/  LDC R8, c[0x0][0x8c0] ;  /* 0x00023000ff087b82 */ /* 0x000ee20000000800 */
[----:B------:R-:W-:Y:S02]  /*4430*/  IMAD.X R5, RZ, RZ, ~R4, P0 ;  /* 0x000000ffff057224 */ /* 0x000fe400000e0e04 */
[----:B------:R-:W-:Y:S01]  /*4440*/  FMUL R9, R9, UR4 ;  /* 0x0000000409097c20 */ /* 0x000fe20008400000 */
[----:B------:R-:W-:Y:S01]  /*4450*/  ULDC UR4, c[0x0][0x154] ;  /* 0x0000550000047ab9 */ /* 0x000fe20000000800 */
[-C--:B------:R-:W-:Y:S02]  /*4460*/  IMAD R6, R5, R20.reuse, RZ ;  /* 0x0000001405067224 */ /* 0x080fe400078e02ff */
[C---:B------:R-:W-:Y:S01]  /*4470*/  IMAD.WIDE.U32 R4, R7.reuse, R20, R16 ;  /* 0x0000001407047225 */ /* 0x040fe200078e0010 */
[----:B------:R-:W4:Y:S01]  /*4480*/  LDC R26, c[0x0][0x900] ;  /* 0x00024000ff1a7b82 */ /* 0x000f220000000800 */
[----:B------:R-:W5:Y:S02]  /*4490*/  F2I.U32.TRUNC.NTZ R9, R9 ;  /* 0x0000000900097305 */ /* 0x000f64000020f000 */
[----:B------:R-:W-:-:S04]  /*44a0*/  IMAD R7, R7, R21, R6 ;  /* 0x0000001507077224 */ /* 0x000fc800078e0206 */
[----:B------:R-:W-:Y:S01]  /*44b0*/  IMAD.IADD R5, R5, 0x1, R7 ;  /* 0x0000000105057824 */ /* 0x000fe200078e0207 */
[----:B------:R-:W4:Y:S01]  /*44c0*/  LDC R20, c[0x0][0x8b0] ;  /* 0x00022c00ff147b82 */ /* 0x000f220000000800 */
[----:B--2---:R-:W-:-:S04]  /*44d0*/  ISETP.NE.U32.AND P0, PT, R14, RZ, PT ;  /* 0x000000ff0e00720c */ /* 0x004fc80003f05070 */
[----:B------:R-:W-:-:S03]  /*44e0*/  ISETP.NE.AND.EX P0, PT, R15, RZ, PT, P0 ;  /* 0x000000ff0f00720c */ /* 0x000fc60003f05300 */
[----:B------:R-:W2:Y:S01]  /*44f0*/  LDC R6, c[0x0][0x144] ;  /* 0x00005100ff067b82 */ /* 0x000ea20000000800 */
[----:B---3--:R-:W-:Y:S01]  /*4500*/  SHF.R.U64 R12, R4, R8, R5 ;  /* 0x00000008040c7219 */ /* 0x008fe20000001205 */
[----:B-----5:R-:W-:Y:S01]  /*4510*/  IMAD.MOV R9, RZ, RZ, -R9 ;  /* 0x000000ffff097224 */ /* 0x020fe200078e0a09 */
[----:B-1----:R-:W-:Y:S02]  /*4520*/  I2FP.F32.U32 R4, R24 ;  /* 0x0000001800047245 */ /* 0x002fe40000201000 */
[----:B------:R-:W-:-:S03]  /*4530*/  SHF.R.U32.HI R5, RZ, R8, R5 ;  /* 0x00000008ff057219 */ /* 0x000fc60000011605 */
[----:B------:R-:W1:Y:S01]  /*4540*/  LDC R21, c[0x0][0x148] ;  /* 0x00005200ff157b82 */ /* 0x000e620000000800 */
[----:B------:R-:W-:Y:S01]  /*4550*/  FMUL R7, R4, UR4 ;  /* 0x0000000404077c20 */ /* 0x000fe20008400000 */
[----:B----4-:R-:W-:-:S04]  /*4560*/  SHF.L.U32 R11, R11, R26, RZ ;  /* 0x0000001a0b0b7219 */ /* 0x010fc800000006ff */
[----:B------:R-:W-:Y:S02]  /*4570*/  LOP3.LUT R27, RZ, R11, RZ, 0x33, !PT ;  /* 0x0000000bff1b7212 */ /* 0x000fe400078e33ff */
[----:B------:R-:W3:Y:S01]  /*4580*/  LDC R25, c[0x0][0x8a8] ;  /* 0x00022a00ff197b82 */ /* 0x000ee20000000800 */
[-CC-:B------:R-:W-:Y:S02]  /*4590*/  SHF.R.U64 R10, R12, R20.reuse, R5.reuse ;  /* 0x000000140c0a7219 */ /* 0x180fe40000001205 */
[----:B------:R-:W-:Y:S02]  /*45a0*/  SHF.R.U32.HI R5, RZ, R20, R5 ;  /* 0x00000014ff057219 */ /* 0x000fe40000011605 */
[----:B------:R4:W1:Y:S02]  /*45b0*/  F2I.U32.TRUNC.NTZ R20, R7 ;  /* 0x0000000700147305 */ /* 0x000864000020f000 */
[-CC-:B------:R-:W-:Y:S01]  /*45c0*/  SHF.R.U64 R13, R10, R26.reuse, R5.reuse ;  /* 0x0000001a0a0d7219 */ /* 0x180fe20000001205 */
[----:B------:R-:W1:Y:S01]  /*45d0*/  LDC R28, c[0x0][0x8f0] ;  /* 0x00023c00ff1c7b82 */ /* 0x000e620000000800 */
[-C--:B------:R-:W-:Y:S01]  /*45e0*/  SHF.R.U32.HI R5, RZ, R26.reuse, R5 ;  /* 0x0000001aff057219 */ /* 0x080fe20000011605 */
[----:B--2---:R-:W-:Y:S01]  /*45f0*/  IMAD R23, R6, R9, R23 ;  /* 0x0000000906177224 */ /* 0x004fe200078e0217 */
[----:B------:R-:W-:Y:S01]  /*4600*/  SHF.L.U32 R26, R3, R26, RZ ;  /* 0x0000001a031a7219 */ /* 0x000fe200000006ff */
[----:B------:R-:W-:-:S04]  /*4610*/  IMAD.MOV.U32 R4, RZ, RZ, R13 ;  /* 0x000000ffff047224 */ /* 0x000fc800078e000d */
[----:B------:R-:W2:Y:S08]  /*4620*/  LDC R29, c[0x0][0x8e0] ;  /* 0x00023800ff1d7b82 */ /* 0x000eb00000000800 */
[----:B------:R-:W1:Y:S01]  /*4630*/  LDC R30, c[0x0][0x8b8] ;  /* 0x00022e00ff1e7b82 */ /* 0x000e620000000800 */
[----:B----4-:R-:W-:Y:S05]  /*4640*/  @!P0 BRA `(.L_x_77) ;  /* 0x0000000000288947 */ /* 0x010fea0003800000 */
[----:B------:R-:W4:Y:S02]  /*4650*/  LDC R4, c[0x0][0x8f4] ;  /* 0x00023d00ff047b82 */ /* 0x000f240000000800 */
[----:B----4-:R-:W-:-:S05]  /*4660*/  IADD3 R3, P0, R13, R4, RZ ;  /* 0x000000040d037210 */ /* 0x010fca0007f1e0ff */
        /* <DEDUP_REMOVED lines=8> */
.L_x_77:
[----:B------:R-:W-:Y:S01]  /*46f0*/  ISETP.NE.AND P0, PT, R2, 0x1, PT ;  /* 0x000000010200780c */ /* 0x000fe20003f05270 */
[----:B-1----:R-:W-:Y:S01]  /*4700*/  IMAD.MOV R20, RZ, RZ, -R20 ;  /* 0x000000ffff147224 */ /* 0x002fe200078e0a14 */
[----:B------:R-:W-:Y:S01]  /*4710*/  SHF.R.U64 R3, R4, R28, R5 ;  /* 0x0000001c04037219 */ /* 0x000fe20000001205 */
[----:B---3--:R-:W-:Y:S01]  /*4720*/  VIADD R5, R25, 0xffffffff ;  /* 0xffffffff19057836 */ /* 0x008fe20000000000 */
[----:B------:R-:W-:Y:S02]  /*4730*/  LOP3.LUT R64, R10, R27, RZ, 0xc0, !PT ;  /* 0x0000001b0a407212 */ /* 0x000fe400078ec0ff */
[----:B------:R-:W-:Y:S01]  /*4740*/  R2UR UR43, R31 ;  /* 0x000000001f2b72ca */ /* 0x000fe200000e0000 */
[----:B------:R-:W-:Y:S01]  /*4750*/  IMAD.MOV R4, RZ, RZ, -R3 ;  /* 0x000000ffff047224 */ /* 0x000fe200078e0a03 */
[----:B------:R-:W-:Y:S01]  /*4760*/  LOP3.LUT R12, R12, R5, RZ, 0xc0, !PT ;  /* 0x000000050c0c7212 */ /* 0x000fe200078ec0ff */
[----:B------:R-:W-:Y:S02]  /*4770*/  IMAD R64, R26, R3, R64 ;  /* 0x000000031a407224 */ /* 0x000fe400078e0240 */
[----:B--2---:R-:W-:-:S02]  /*4780*/  IMAD R3, R4, R29, R13 ;  /* 0x0000001d04037224 */ /* 0x004fc400078e020d */
[----:B------:R-:W-:Y:S02]  /*4790*/  @P0 IMAD R23, R21, R20, R24 ;  /* 0x0000001415170224 */ /* 0x000fe400078e0218 */
[----:B------:R-:W-:Y:S02]  /*47a0*/  IMAD R3, R3, R25, R12 ;  /* 0x0000001903037224 */ /* 0x000fe400078e020c */
[----:B------:R-:W-:Y:S02]  /*47b0*/  IMAD R64, R64, R30, R23 ;  /* 0x0000001e40407224 */ /* 0x000fe400078e0217 */
[----:B------:R-:W-:-:S03]  /*47c0*/  IMAD.MOV.U32 R4, RZ, RZ, 0x1 ;  /* 0x00000001ff047424 */ /* 0x000fc600078e00ff */
[----:B------:R-:W-:Y:S02]  /*47d0*/  SEL R66, R3, R64, !P0 ;  /* 0x0000004003427207 */ /* 0x000fe40004000000 */
[----:B------:R-:W-:-:S07]  /*47e0*/  SEL R64, R64, R3, !P0 ;  /* 0x0000000340407207 */ /* 0x000fce0004000000 */
.L_x_75:
[----:B------:R-:W-:Y:S01]  /*47f0*/  UIADD3 UR47, UR10, 0x1, URZ ;  /* 0x000000010a2f7890 */ /* 0x000fe2000fffe03f */
[----:B------:R-:W-:Y:S01]  /*4800*/  LOP3.LUT P0, RZ, R4, 0xff, RZ, 0xc0, !PT ;  /* 0x000000ff04ff7812 */ /* 0x000fe2000780c0ff */
[----:B------:R-:W-:Y:S01]  /*4810*/  ULOP3.LUT UR39, UR8, 0x7, URZ, 0xc0, !UPT ;  /* 0x0000000708277892 */ /* 0x000fe2000f8ec03f */
[----:B------:R-:W-:Y:S01]  /*4820*/  IMAD.MOV.U32 R65, RZ, RZ, R0 ;  /* 0x000000ffff417224 */ /* 0x000fe200078e0000 */
[----:B------:R-:W-:Y:S02]  /*4830*/  UISETP.NE.AND UP0, UPT, UR47, 0x3, UPT ;  /* 0x000000032f00788c */ /* 0x000fe4000bf05270 */
[----:B------:R-:W-:Y:S02]  /*4840*/  UIADD3 UR37, UR37, 0x2, URZ ;  /* 0x0000000225257890 */ /* 0x000fe4000fffe03f */
[----:B------:R-:W-:Y:S02]  /*4850*/  USEL UR48, URZ, 0x1, UP0 ;  /* 0x000000013f307887 */ /* 0x000fe40008000000 */
[----:B------:R-:W-:-:S02]  /*4860*/  USEL UR47, UR47, URZ, UP0 ;  /* 0x0000003f2f2f7287 */ /* 0x000fc40008000000 */
[----:B------:R-:W-:Y:S02]  /*4870*/  ULOP3.LUT UR48, UR9, UR48, URZ, 0x3c, !UPT ;  /* 0x0000003009307292 */ /* 0x000fe4000f8e3c3f */
[----:B------:R-:W-:Y:S10]  /*4880*/  @P0 BRA `(.L_x_78) ;  /* 0xffffffcc00c80947 */ /* 0x000ff4000383ffff */
[----:B------:R-:W-:-:S13]  /*4890*/  PLOP3.LUT P0, PT, PT, PT, PT, 0x8, 0x0 ;  /* 0x000000000000781c */ /* 0x000fda0003f0e170 */
.L_x_22:
[----:B------:R-:W-:Y:S05]  /*48a0*/  @P0 BRA `(.L_x_14) ;  /* 0x0000002800bc0947 */ /* 0x000fea0003800000 */
[----:B------:R-:W-:Y:S01]  /*48b0*/  ULDC.64 UR6, c[0x0][0x588] ;  /* 0x0001620000067ab9 */ /* 0x000fe20000000a00 */
[----:B------:R-:W-:Y:S01]  /*48c0*/  ISETP.NE.U32.AND P1, PT, R79, RZ, PT ;  /* 0x000000ff4f00720c */ /* 0x000fe20003f25070 */
[----:B------:R-:W-:-:S04]  /*48d0*/  DEPBAR.LE SB0, 0x0 ;  /* 0x000080000000791a */ /* 0x000fc80000000000 */
[----:B------:R-:W-:Y:S01]  /*48e0*/  ISETP.NE.U32.AND P0, PT, RZ, UR6, PT ;  /* 0x00000006ff007c0c */ /* 0x000fe2000bf05070 */
[----:B------:R-:W-:Y:S01]  /*48f0*/  BSSY B0, `(.L_x_79) ;  /* 0x0000015000007945 */ /* 0x000fe20003800000 */
[----:B------:R-:W-:Y:S02]  /*4900*/  ISETP.NE.AND.EX P1, PT, R81, RZ, PT, P1 ;  /* 0x000000ff5100720c */ /* 0x000fe40003f25310 */
[----:B------:R-:W-:-:S13]  /*4910*/  ISETP.NE.AND.EX P0, PT, RZ, UR7, PT, P0 ;  /* 0x00000007ff007c0c */ /* 0x000fda000bf05300 */
[----:B------:R-:W-:Y:S05]  /*4920*/  @P0 BRA P1, `(.L_x_80) ;  /* 0x0000000000440947 */ /* 0x000fea0000800000 */
[----:B------:R-:W-:-:S04]  /*4930*/  ISETP.NE.U32.AND P0, PT, R79, RZ, PT ;  /* 0x000000ff4f00720c */ /* 0x000fc80003f05070 */
[----:B------:R-:W-:-:S13]  /*4940*/  ISETP.NE.AND.EX P0, PT, R81, RZ, PT, P0 ;  /* 0x000000ff5100720c */ /* 0x000fda0003f05300 */
[----:B------:R-:W-:Y:S05]  /*4950*/  @!P0 BRA `(.L_x_81) ;  /* 0x00000000002c8947 */ /* 0x000fea0003800000 */
[----:B------:R-:W-:-:S13]  /*4960*/  LOP3.LUT P0, RZ, R58, 0xff, RZ, 0xc0, !PT ;  /* 0x000000ff3aff7812 */ /* 0x000fda000780c0ff */
[----:B------:R-:W-:Y:S05]  /*4970*/  @!P0 BRA `(.L_x_82) ;  /* 0x0000000000108947 */ /* 0x000fea0003800000 */
[----:B-----5:R-:W-:-:S13]  /*4980*/  FSETP.NEU.AND P0, PT, R59, RZ, PT ;  /* 0x000000ff3b00720b */ /* 0x020fda0003f0d000 */
[----:B------:R-:W-:Y:S05]  /*4990*/  @!P0 BREAK B0 ;  /* 0x0000000000008942 */ /* 0x000fea0003800000 */
[----:B------:R-:W-:Y:S05]  /*49a0*/  @P0 BRA `(.L_x_80) ;  /* 0x0000000000240947 */ /* 0x000fea0003800000 */
[----:B------:R-:W-:Y:S05]  /*49b0*/  BRA `(.L_x_14) ;  /* 0x0000002800787947 */ /* 0x000fea0003800000 */
.L_x_82:
[----:B------:R-:W-:-:S04]  /*49c0*/  ISETP.NE.U32.AND P0, PT, RZ, UR6, PT ;  /* 0x00000006ff007c0c */ /* 0x000fc8000bf05070 */
[----:B------:R-:W-:-:S13]  /*49d0*/  ISETP.NE.AND.EX P0, PT, RZ, UR7, PT, P0 ;  /* 0x00000007ff007c0c */ /* 0x000fda000bf05300 */
[----:B------:R-:W-:Y:S05]  /*49e0*/  @!P0 BREAK B0 ;  /* 0x0000000000008942 */ /* 0x000fea0003800000 */
[----:B------:R-:W-:Y:S05]  /*49f0*/  @P0 BRA `(.L_x_80) ;  /* 0x0000000000100947 */ /* 0x000fea0003800000 */
[----:B------:R-:W-:Y:S05]  /*4a00*/  BRA `(.L_x_14) ;  /* 0x0000002800647947 */ /* 0x000fea0003800000 */
.L_x_81:
[----:B-----5:R-:W-:-:S13]  /*4a10*/  FSETP.NEU.AND P0, PT, R59, RZ, PT ;  /* 0x000000ff3b00720b */ /* 0x020fda0003f0d000 */
[----:B------:R-:W-:Y:S05]  /*4a20*/  @!P0 BREAK B0 ;  /* 0x0000000000008942 */ /* 0x000fea0003800000 */
[----:B------:R-:W-:Y:S05]  /*4a30*/  @!P0 BRA `(.L_x_14) ;  /* 0x0000002800588947 */ /* 0x000fea0003800000 */
.L_x_80:
[----:B-1----:R-:W-:Y:S05]  /*4a40*/  BSYNC B0 ;  /* 0x0000000000007941 */ /* 0x002fea0003800000 */
.L_x_79:
[----:B------:R-:W-:-:S04]  /*4a50*/  LOP3.LUT R19, R19, 0x1, RZ, 0xfc, !PT ;  /* 0x0000000113137812 */ /* 0x000fc800078efcff */
[----:B------:R-:W-:-:S13]  /*4a60*/  ISETP.NE.AND P0, PT, R19, 0x3, PT ;  /* 0x000000031300780c */ /* 0x000fda0003f05270 */
[----:B------:R-:W-:Y:S05]  /*4a70*/  @!P0 BRA `(.L_x_83) ;  /* 0x0000000000048947 */ /* 0x000fea0003800000 */
[----:B------:R-:W-:Y:S01]  /*4a80*/  BPT.TRAP 0x1 ;  /* 0x000000040000795c */ /* 0x000fe20000300000 */
.L_x_83:
[----:B------:R-:W1:Y:S01]  /*4a90*/  S2UR UR5, SR_CgaCtaId ;  /* 0x00000000000579c3 */ /* 0x000e620000008800 */
[----:B------:R-:W-:Y:S02]  /*4aa0*/  UMOV UR4, 0x400 ;  /* 0x0000040000047882 */ /* 0x000fe40000000000 */
[----:B-1----:R-:W-:-:S04]  /*4ab0*/  ULEA UR4, UR5, UR4, 0x18 ;  /* 0x0000000405047291 */ /* 0x002fc8000f8ec03f */
[----:B------:R-:W-:-:S04]  /*4ac0*/  ULEA UR4, UR36, UR4, 0x3 ;  /* 0x0000000424047291 */ /* 0x000fc8000f8e183f */
[----:B------:R-:W-:-:S04]  /*4ad0*/  UIADD3 UR4, UR4, 0x98, URZ ;  /* 0x0000009804047890 */ /* 0x000fc8000fffe03f */
[----:B------:R-:W-:-:S09]  /*4ae0*/  UPRMT UR4, UR5, 0x654, UR4 ;  /* 0x0000065405047896 */ /* 0x000fd20008000004 */
[----:B------:R-:W-:Y:S01]  /*4af0*/  SYNCS.ARRIVE.TRANS64.RED.A1T0 RZ, [UR4], RZ ;  /* 0x000000ffffff79a7 */ /* 0x000fe20008100404 */
[----:B------:R-:W-:Y:S05]  /*4b00*/  BRA `(.L_x_14) ;  /* 0x0000002800247947 */ /* 0x000fea0003800000 */
.L_x_13:
[----:B------:R-:W-:Y:S01]  /*4b10*/  ULDC.64 UR4, c[0x0][0x8f8] ;  /* 0x00023e0000047ab9 */ /* 0x000fe20000000a00 */
[----:B------:R-:W-:Y:S01]  /*4b20*/  PRMT R10, RZ, 0x7610, R10 ;  /* 0x00007610ff0a7816 */ /* 0x000fe2000000000a */
[----:B------:R-:W-:Y:S01]  /*4b30*/  IMAD.MOV.U32 R20, RZ, RZ, -0x1 ;  /* 0xffffffffff147424 */ /* 0x000fe200078e00ff */
[----:B------:R-:W-:Y:S01]  /*4b40*/  ISETP.GE.U32.AND P0, PT, R16, UR4, PT ;  /* 0x0000000410007c0c */ /* 0x000fe2000bf06070 */
[----:B------:R-:W-:Y:S02]  /*4b50*/  IMAD.MOV.U32 R13, RZ, RZ, -0x1 ;  /* 0xffffffffff0d7424 */ /* 0x000fe400078e00ff */
[----:B------:R-:W-:Y:S01]  /*4b60*/  IMAD.MOV.U32 R12, RZ, RZ, -0x1 ;  /* 0xffffffffff0c7424 */ /* 0x000fe200078e00ff */
[----:B------:R-:W-:-:S13]  /*4b70*/  ISETP.GE.U32.AND.EX P0, PT, R17, UR5, PT, P0 ;  /* 0x0000000511007c0c */ /* 0x000fda000bf06100 */
        /* <DEDUP_REMOVED lines=19> */
.L_x_85:
[----:B------:R-:W2:Y:S01]  /*4cb0*/  LDC.64 R30, c[0x0][0x8e8] ;  /* 0x00023a00ff1e7b82 */ /* 0x000ea20000000a00 */
[-CC-:B------:R-:W-:Y:S01]  /*4cc0*/  SHF.R.U64 R24, R14, R26.reuse, R15.reuse ;  /* 0x0000001a0e187219 */ /* 0x180fe2000000120f */
[----:B------:R-:W-:Y:S01]  /*4cd0*/  ULDC UR4, c[0x0][0x900] ;  /* 0x0002400000047ab9 */ /* 0x000fe20000000800 */
[----:B------:R-:W-:Y:S02]  /*4ce0*/  SHF.R.U32.HI R10, RZ, R26, R15 ;  /* 0x0000001aff0a7219 */ /* 0x000fe4000001160f */
        /* <DEDUP_REMOVED lines=35> */
.L_x_86:
[----:B------:R-:W-:Y:S01]  /*4f20*/  ISETP.NE.AND P0, PT, R2, 0x1, PT ;  /* 0x000000010200780c */ /* 0x000fe20003f05270 */
[----:B------:R-:W-:Y:S01]  /*4f30*/  USHF.L.U32 UR4, UR46, UR4, URZ ;  /* 0x000000042e047299 */ /* 0x000fe2000800063f */
[----:B--2---:R-:W-:Y:S01]  /*4f40*/  SHF.R.U64 R10, R10, R28, R11 ;  /* 0x0000001c0a0a7219 */ /* 0x004fe2000000120b */
[----:B------:R-:W-:Y:S01]  /*4f50*/  VIADD R13, R27, 0xffffffff ;  /* 0xffffffff1b0d7836 */ /* 0x000fe20000000000 */
[----:B------:R-:W-:Y:S01]  /*4f60*/  LOP3.LUT R7, R25, R32, RZ, 0xc0, !PT ;  /* 0x0000002019077212 */ /* 0x000fe200078ec0ff */
[----:B------:R-:W-:Y:S02]  /*4f70*/  IMAD.MOV.U32 R12, RZ, RZ, R24 ;  /* 0x000000ffff0c7224 */ /* 0x000fe400078e0018 */
[----:B------:R-:W-:Y:S02]  /*4f80*/  IMAD.MOV R11, RZ, RZ, -R10 ;  /* 0x000000ffff0b7224 */ /* 0x000fe400078e0a0a */
[----:B------:R-:W-:Y:S02]  /*4f90*/  IMAD R7, R10, UR4, R7 ;  /* 0x000000040a077c24 */ /* 0x000fe4000f8e0207 */
[----:B------:R-:W-:-:S02]  /*4fa0*/  IMAD.MOV.U32 R10, RZ, RZ, 0x1 ;  /* 0x00000001ff0a7424 */ /* 0x000fc400078e00ff */
[----:B------:R-:W-:Y:S01]  /*4fb0*/  @P0 IMAD R8, R9, R23, R6 ;  /* 0x0000001709080224 */ /* 0x000fe200078e0206 */
[----:B------:R-:W-:Y:S01]  /*4fc0*/  LOP3.LUT R9, R20, R13, RZ, 0xc0, !PT ;  /* 0x0000000d14097212 */ /* 0x000fe200078ec0ff */
[----:B---3--:R-:W-:Y:S02]  /*4fd0*/  IMAD R6, R11, R29, R26 ;  /* 0x0000001d0b067224 */ /* 0x008fe400078e021a */
[----:B----4-:R-:W-:Y:S02]  /*4fe0*/  IMAD R8, R7, R33, R8 ;  /* 0x0000002107087224 */ /* 0x010fe400078e0208 */
[----:B------:R-:W-:-:S05]  /*4ff0*/  IMAD R7, R6, R27, R9 ;  /* 0x0000001b06077224 */ /* 0x000fca00078e0209 */
[----:B------:R-:W-:Y:S02]  /*5000*/  SEL R13, R7, R8, !P0 ;  /* 0x00000008070d7207 */ /* 0x000fe40004000000 */
[----:B------:R-:W-:-:S07]  /*5010*/  SEL R20, R8, R7, !P0 ;  /* 0x0000000708147207 */ /* 0x000fce0004000000 */
.L_x_84:
[----:B------:R-:W-:-:S08]  /*5020*/  NOP ;  /* 0x0000000000007918 */ /* 0x000fd00000000000 */
[----:B------:R-:W2:-:S00]  /*5030*/  USETMAXREG.DEALLOC.CTAPOOL 0x28 ;  /* 0x00000028000079c8 */ /* 0x000e8000080e0500 */
[----:B--2---:R-:W-:-:S13]  /*5040*/  ISETP.NE.AND P0, PT, R0, 0x1, PT ;  /* 0x000000010000780c */ /* 0x004fda0003f05270 */
[----:B------:R-:W-:Y:S05]  /*5050*/  @!P0 BRA `(.L_x_14) ;  /* 0x0000002000d08947 */ /* 0x000fea0003800000 */
[----:B------:R-:W-:Y:S05]  /*5060*/  @!P4 BRA `(.L_x_87) ;  /* 0x000000100054c947 */ /* 0x000fea0003800000 */
[----:B------:R-:W-:-:S04]  /*5070*/  PRMT R3, R3, 0x9910, RZ ;  /* 0x0000991003037816 */ /* 0x000fc800000000ff */
[----:B------:R-:W-:-:S04]  /*5080*/  ISETP.NE.AND P0, PT, R3, RZ, PT ;  /* 0x000000ff0300720c */ /* 0x000fc80003f05270 */
[----:B------:R-:W-:-:S13]  /*5090*/  ISETP.NE.OR P0, PT, R0, 0x2, !P0 ;  /* 0x000000020000780c */ /* 0x000fda0004705670 */
[----:B------:R-:W-:Y:S05]  /*50a0*/  @P0 BRA `(.L_x_14) ;  /* 0x0000002000bc0947 */ /* 0x000fea0003800000 */
[----:B------:R-:W-:-:S13]  /*50b0*/  LOP3.LUT P1, RZ, R10, 0xff, RZ, 0xc0, !PT ;  /* 0x000000ff0aff7812 */ /* 0x000fda000782c0ff */
[----:B------:R-:W-:Y:S05]  /*50c0*/  @!P1 BRA `(.L_x_88) ;  /* 0x0000000000189947 */ /* 0x000fea0003800000 */
[----:B------:R-:W-:Y:S01]  /*50d0*/  UMOV UR4, 0x400 ;  /* 0x0000040000047882 */ /* 0x000fe20000000000 */
[----:B------:R-:W-:Y:S01]  /*50e0*/  IMAD.MOV.U32 R0, RZ, RZ, RZ ;  /* 0x000000ffff007224 */ /* 0x000fe200078e00ff */
[----:B-1----:R-:W-:-:S04]  /*50f0*/  ULEA UR4, UR44, UR4, 0x18 ;  /* 0x000000042c047291 */ /* 0x002fc8000f8ec03f */
[----:B------:R-:W-:-:S05]  /*5100*/  SHF.L.U32 R0, R0, 0x1f, RZ ;  /* 0x0000001f00007819 */ /* 0x000fca00000006ff */
[----:B------:R-:W1:Y:S02]  /*5110*/  SYNCS.PHASECHK.TRANS64.TRYWAIT P0, [UR4+0xb8], R0 ;  /* 0x0000b800ff0075a7 */ /* 0x000e640008000144 */
[----:B-1----:R-:W-:Y:S05]  /*5120*/  @!P0 BRA `(.L_x_89) ;  /* 0x0000002000f88947 */ /* 0x002fea0003800000 */
.L_x_88:
[----:B------:R-:W-:Y:S01]  /*5130*/  PRMT R9, RZ, 0x7610, R9 ;  /* 0x00007610ff097816 */ /* 0x000fe20000000009 */
[----:B------:R-:W-:Y:S06]  /*5140*/  @P2 BRA `(.L_x_90) ;  /* 0x0000000000242947 */ /* 0x000fec0003800000 */
[----:B------:R-:W-:Y:S02]  /*5150*/  ULDC.64 UR4, c[0x0][0x588] ;  /* 0x0001620000047ab9 */ /* 0x000fe40000000a00 */
[----:B------:R-:W-:-:S04]  /*5160*/  ISETP.NE.U32.AND P0, PT, RZ, UR4, PT ;  /* 0x00000004ff007c0c */ /* 0x000fc8000bf05070 */
[----:B------:R-:W-:-:S13]  /*5170*/  ISETP.NE.AND.EX P0, PT, RZ, UR5, PT, P0 ;  /* 0x00000005ff007c0c */ /* 0x000fda000bf05300 */
[----:B------:R-:W-:Y:S05]  /*5180*/  @!P0 BRA `(.L_x_91) ;  /* 0x00000000000c8947 */ /* 0x000fea0003800000 */
[----:B------:R2:W5:Y:S01]  /*5190*/  LDG.E R11, desc[UR54][R4.64] ;  /* 0x00000036040b7981 */ /* 0x000562000c1e1900 */
[----:B------:R-:W-:Y:S01]  /*51a0*/  IMAD.MOV.U32 R9, RZ, RZ, 0x1 ;  /* 0x00000001ff097424 */ /* 0x000fe200078e00ff */
[----:B------:R-:W-:Y:S06]  /*51b0*/  BRA `(.L_x_90) ;  /* 0x0000000000087947 */ /* 0x000fec0003800000 */
.L_x_91:
[----:B------:R-:W3:Y:S01]  /*51c0*/  LDC R11, c[0x0][0x580] ;  /* 0x00016000ff0b7b82 */ /* 0x000ee20000000800 */
[----:B------:R-:W-:-:S07]  /*51d0*/  IMAD.MOV.U32 R9, RZ, RZ, 0x1 ;  /* 0x00000001ff097424 */ /* 0x000fce00078e00ff */
.L_x_90:
[----:B------:R-:W-:Y:S01]  /*51e0*/  UMOV UR4, URZ ;  /* 0x0000003f00047c82 */ /* 0x000fe20008000000 */
[----:B-1----:R-:W-:Y:S01]  /*51f0*/  IMAD.MOV.U32 R0, RZ, RZ, 0x1 ;  /* 0x00000001ff007424 */ /* 0x002fe200078e00ff */
[----:B------:R-:W-:Y:S06]  /*5200*/  @!P1 BRA `(.L_x_92) ;  /* 0x0000000c00489947 */ /* 0x000fec0003800000 */
[----:B------:R-:W1:Y:S01]  /*5210*/  LDC R3, c[0x0][0x8a8] ;  /* 0x00022a00ff037b82 */ /* 0x000e620000000800 */
[----:B------:R-:W-:Y:S01]  /*5220*/  IMAD.MOV.U32 R0, RZ, RZ, -0x1 ;  /* 0xffffffffff007424 */ /* 0x000fe200078e00ff */
[----:B------:R-:W-:Y:S01]  /*5230*/  ULDC UR5, c[0x0][0x900] ;  /* 0x0002400000057ab9 */ /* 0x000fe20000000800 */
[----:B------:R-:W-:Y:S01]  /*5240*/  LOP3.LUT R10, R19, 0x2, RZ, 0xfc, !PT ;  /* 0x00000002130a7812 */ /* 0x000fe200078efcff */
[----:B------:R-:W-:Y:S01]  /*5250*/  ULDC.64 UR14, c[0x0][0x198] ;  /* 0x00006600000e7ab9 */ /* 0x000fe20000000a00 */
[----:B------:R-:W-:Y:S01]  /*5260*/  UMOV UR4, URZ ;  /* 0x0000003f00047c82 */ /* 0x000fe20008000000 */
[----:B------:R-:W-:Y:S01]  /*5270*/  SHF.L.U32 R8, R0, UR5, RZ ;  /* 0x0000000500087c19 */ /* 0x000fe200080006ff */
[----:B------:R-:W-:Y:S01]  /*5280*/  IMAD.MOV.U32 R0, RZ, RZ, 0x1 ;  /* 0x00000001ff007424 */ /* 0x000fe200078e00ff */
[----:B------:R-:W-:Y:S02]  /*5290*/  USHF.L.U32 UR13, UR46, UR5, URZ ;  /* 0x000000052e0d7299 */ /* 0x000fe4000800063f */
[----:B------:R-:W-:Y:S01]  /*52a0*/  LOP3.LUT R8, RZ, R8, RZ, 0x33, !PT ;  /* 0x00000008ff087212 */ /* 0x000fe200078e33ff */
[----:B------:R-:W-:Y:S01]  /*52b0*/  ULDC.64 UR22, c[0x0][0x588] ;  /* 0x0001620000167ab9 */ /* 0x000fe20000000a00 */
[----:B------:R-:W-:Y:S01]  /*52c0*/  ULDC.64 UR24, c[0x0][0x8f8] ;  /* 0x00023e0000187ab9 */ /* 0x000fe20000000a00 */
[----:B------:R-:W-:Y:S01]  /*52d0*/  ULDC.64 UR26, c[0x0][0x590] ;  /* 0x00016400001a7ab9 */ /* 0x000fe20000000a00 */
[----:B-1----:R-:W-:-:S07]  /*52e0*/  VIADD R3, R3, 0xffffffff ;  /* 0xffffffff03037836 */ /* 0x002fce0000000000 */
.L_x_112:
[----:B------:R-:W-:Y:S02]  /*52f0*/  ISETP.NE.U32.AND P0, PT, RZ, UR26, PT ;  /* 0x0000001aff007c0c */ /* 0x000fe4000bf05070 */
[----:B------:R-:W-:Y:S02]  /*5300*/  R2UR UR19, R20 ;  /* 0x00000000141372ca */ /* 0x000fe400000e0000 */
[----:B------:R-:W-:Y:S02]  /*5310*/  R2UR UR18, R13 ;  /* 0x000000000d1272ca */ /* 0x000fe400000e0000 */
[----:B------:R-:W-:-:S09]  /*5320*/  ISETP.NE.AND.EX P0, PT, RZ, UR27, PT, P0 ;  /* 0x0000001bff007c0c */ /* 0x000fd2000bf05300 */
[----:B------:R-:W-:Y:S02]  /*5330*/  USHF.L.U32 UR19, UR19, 0x7, URZ ;  /* 0x0000000713137899 */ /* 0x000fe4000800063f */
[----:B------:R-:W-:Y:S02]  /*5340*/  USHF.L.U32 UR18, UR18, 0x6, URZ ;  /* 0x0000000612127899 */ /* 0x000fe4000800063f */
[----:B------:R-:W-:Y:S10]  /*5350*/  @!P0 BRA `(.L_x_93) ;  /* 0x00000000002c8947 */ /* 0x000ff40003800000 */
[----:B------:R-:W-:-:S04]  /*5360*/  ISETP.NE.U32.AND P1, PT, RZ, UR22, PT ;  /* 0x00000016ff007c0c */ /* 0x000fc8000bf25070 */
[----:B------:R-:W-:-:S13]  /*5370*/  ISETP.NE.AND.EX P1, PT, RZ, UR23, PT, P1 ;  /* 0x00000017ff007c0c */ /* 0x000fda000bf25310 */
[----:B------:R-:W-:Y:S05]  /*5380*/  @!P1 BRA `(.L_x_94) ;  /* 0x0000000000189947 */ /* 0x000fea0003800000 */
[----:B--2---:R-:W1:Y:S01]  /*5390*/  LDC.64 R4, c[0x0][0x588] ;  /* 0x00016200ff047b82 */ /* 0x004e620000000a00 */
[----:B------:R-:W-:-:S04]  /*53a0*/  IMAD R7, R12, UR26, RZ ;  /* 0x0000001a0c077c24 */ /* 0x000fc8000f8e02ff */
[----:B-1----:R-:W-:-:S05]  /*53b0*/  IMAD.WIDE R4, R7, 0x4, R4 ;  /* 0x0000000407047825 */ /* 0x002fca00078e0204 */
[----:B---3-5:R1:W5:Y:S01]  /*53c0*/  LDG.E R11, desc[UR54][R4.64] ;  /* 0x00000036040b7981 */ /* 0x028362000c1e1900 */
[----:B------:R-:W-:Y:S01]  /*53d0*/  IMAD.MOV.U32 R9, RZ, RZ, 0x1 ;  /* 0x00000001ff097424 */ /* 0x000fe200078e00ff */
[----:B------:R-:W-:Y:S06]  /*53e0*/  BRA `(.L_x_93) ;  /* 0x0000000000087947 */ /* 0x000fec0003800000 */
.L_x_94:
[----:B---3-5:R-:W4:Y:S01]  /*53f0*/  LDC R11, c[0x0][0x580] ;  /* 0x00016000ff0b7b82 */ /* 0x028f220000000800 */
[----:B------:R-:W-:-:S07]  /*5400*/  IMAD.MOV.U32 R9, RZ, RZ, 0x1 ;  /* 0x00000001ff097424 */ /* 0x000fce00078e00ff */
.L_x_93:
[----:B------:R-:W-:Y:S05]  /*5410*/  @!P0 BRA `(.L_x_95) ;  /* 0x00000000001c8947 */ /* 0x000fea0003800000 */
[----:B------:R-:W-:-:S13]  /*5420*/  LOP3.LUT P2, RZ, R9, 0xff, RZ, 0xc0, !PT ;  /* 0x000000ff09ff7812 */ /* 0x000fda000784c0ff */
[----:B-12---:R-:W1:Y:S02]  /*5430*/  @!P2 LDC.64 R4, c[0x0][0x588] ;  /* 0x00016200ff04ab82 */ /* 0x006e640000000a00 */
[----:B-1----:R-:W-:-:S04]  /*5440*/  @!P2 ISETP.NE.U32.AND P0, PT, R4, RZ, PT ;  /* 0x000000ff0400a20c */ /* 0x002fc80003f05070 */
[----:B------:R-:W-:Y:S02]  /*5450*/  @!P2 ISETP.NE.AND.EX P1, PT, R5, RZ, PT, P0 ;  /* 0x000000ff0500a20c */ /* 0x000fe40003f25300 */
[----:B---345:R-:W-:Y:S02]  /*5460*/  @P2 FSETP.EQ.AND P0, PT, R11, RZ, PT ;  /* 0x000000ff0b00220b */ /* 0x038fe40003f02000 */
[----:B------:R-:W-:Y:S01]  /*5470*/  @!P2 PLOP3.LUT P0, PT, P1, PT, PT, 0x8, 0x0 ;  /* 0x000000000000a81c */ /* 0x000fe20000f0e170 */
[----:B------:R-:W-:-:S12]  /*5480*/  BRA `(.L_x_96) ;  /* 0x0000000000047947 */ /* 0x000fd80003800000 */
.L_x_95:
[----:B---345:R-:W-:-:S13]  /*5490*/  FSETP.EQ.AND P0, PT, R11, RZ, PT ;  /* 0x000000ff0b00720b */ /* 0x038fda0003f02000 */
.L_x_96:
[----:B------:R-:W-:Y:S02]  /*54a0*/  ISETP.NE.AND P2, PT, R10, 0x3, PT ;  /* 0x000000030a00780c */ /* 0x000fe40003f45270 */
[----:B------:R-:W-:-:S04]  /*54b0*/  ELECT P1, URZ, PT ;  /* 0x00000000003f782f */ /* 0x000fc80003820000 */
[----:B------:R-:W-:-:S07]  /*54c0*/  PLOP3.LUT P0, PT, P1, P0, PT, 0x20, 0x0 ;  /* 0x000000000000781c */ /* 0x000fce0000f00470 */
[----:B------:R-:W-:Y:S06]  /*54d0*/  @!P2 BRA `(.L_x_97) ;  /* 0x000000000004a947 */ /* 0x000fec0003800000 */
[----:B------:R-:W-:Y:S01]  /*54e0*/  BPT.TRAP 0x1 ;  /* 0x000000040000795c */ /* 0x000fe20000300000 */
.L_x_97:
[----:B------:R-:W3:Y:S01]  /*54f0*/  S2UR UR44, SR_CgaCtaId ;  /* 0x00000000002c79c3 */ /* 0x000ee20000008800 */
[----:B------:R-:W-:Y:S01]  /*5500*/  UMOV UR5, 0x400 ;  /* 0x0000040000057882 */ /* 0x000fe20000000000 */
[----:B-12---:R-:W-:Y:S01]  /*5510*/  SHF.L.U32 R4, R0, 0x1f, RZ ;  /* 0x0000001f00047819 */ /* 0x006fe200000006ff */
[----:B---3--:R-:W-:-:S04]  /*5520*/  ULEA UR6, UR44, UR5, 0x18 ;  /* 0x000000052c067291 */ /* 0x008fc8000f8ec03f */
[----:B------:R-:W-:-:S09]  /*5530*/  ULEA UR5, UR4, UR6, 0x3 ;  /* 0x0000000604057291 */ /* 0x000fd2000f8e183f */
[----:B------:R-:W1:Y:S02]  /*5540*/  SYNCS.PHASECHK.TRANS64.TRYWAIT P1, [UR5+0x98], R4 ;  /* 0x00009804ff0075a7 */ /* 0x000e640008020145 */
[----:B-1----:R-:W-:Y:S05]  /*5550*/  @!P1 BRA `(.L_x_98) ;  /* 0x0000002000049947 */ /* 0x002fea0003800000 */
.L_x_143:
[----:B------:R-:W-:Y:S04]  /*5560*/  BSSY B0, `(.L_x_99) ;  /* 0x000000f000007945 */ /* 0x000fe80003800000 */
[----:B------:R-:W-:Y:S05]  /*5570*/  @!P0 BRA `(.L_x_100) ;  /* 0x0000000000348947 */ /* 0x000fea0003800000 */
[----:B------:R-:W-:Y:S01]  /*5580*/  ULEA UR16, UR4, UR6, 0xd ;  /* 0x0000000604107291 */ /* 0x000fe2000f8e683f */
[----:B------:R-:W-:Y:S01]  /*5590*/  R2UR UR20, R12 ;  /* 0x000000000c1472ca */ /* 0x000fe200000e0000 */
[----:B------:R-:W-:Y:S02]  /*55a0*/  UIADD3 UR8, UP0, UR14, 0x3f0, URZ ;  /* 0x000003f00e087890 */ /* 0x000fe4000ff1e03f */
[----:B------:R-:W-:Y:S02]  /*55b0*/  UIADD3 UR17, UR5, 0x80, URZ ;  /* 0x0000008005117890 */ /* 0x000fe4000fffe03f */
[----:B------:R-:W-:Y:S02]  /*55c0*/  UIADD3 UR16, UR16, 0x200, URZ ;  /* 0x0000020010107890 */ /* 0x000fe4000fffe03f */
[----:B------:R-:W-:Y:S01]  /*55d0*/  UIADD3.X UR9, URZ, UR15, URZ, UP0, !UPT ;  /* 0x0000000f3f097290 */ /* 0x000fe200087fe43f */
[----:B------:R-:W-:Y:S01]  /*55e0*/  UMOV UR10, 0x0 ;  /* 0x00000000000a7882 */ /* 0x000fe20000000000 */
[----:B------:R-:W-:-:S07]  /*55f0*/  UMOV UR11, 0x10000000 ;  /* 0x10000000000b7882 */ /* 0x000fce0000000000 */
[----:B------:R2:W-:Y:S02]  /*5600*/  UTMALDG.3D [UR16], [UR8], desc[UR10] ;  /* 0x00000a10080075b4 */ /* 0x0005e40008011000 */
[----:B--2---:R-:W-:Y:S05]  /*5610*/  @!P2 BRA `(.L_x_101) ;  /* 0x000000000004a947 */ /* 0x004fea0003800000 */
[----:B------:R-:W-:Y:S01]  /*5620*/  BPT.TRAP 0x1 ;  /* 0x000000040000795c */ /* 0x000fe20000300000 */
.L_x_101:
[----:B-1----:R-:W1:Y:S02]  /*5630*/  LDC R4, c[0x0][0x800] ;  /* 0x00020000ff047b82 */ /* 0x002e640000000800 */
[----:B-1----:R2:W-:Y:S02]  /*5640*/  SYNCS.ARRIVE.TRANS64.RED.A0TR RZ, [UR5+0x80], R4 ;  /* 0x00008004ffff79a7 */ /* 0x0025e40008300405 */
.L_x_100:
[----:B------:R-:W-:Y:S05]  /*5650*/  BSYNC B0 ;  /* 0x0000000000007941 */ /* 0x000fea0003800000 */
.L_x_99:
[----:B------:R-:W-:Y:S05]  /*5660*/  @!P2 BRA `(.L_x_102) ;  /* 0x000000000004a947 */ /* 0x000fea0003800000 */
[----:B------:R-:W-:Y:S01]  /*5670*/  BPT.TRAP 0x1 ;  /* 0x000000040000795c */ /* 0x000fe20000300000 */
.L_x_102:
[----:B------:R-:W-:Y:S02]  /*5680*/  UIADD3 UR5, UR5, 0x80, URZ ;  /* 0x0000008005057890 */ /* 0x000fe4000fffe03f */
[----:B------:R-:W-:Y:S02]  /*5690*/  UIADD3 UR4, UR4, 0x1, URZ ;  /* 0x0000000104047890 */ /* 0x000fe4000fffe03f */
[----:B------:R-:W-:Y:S02]  /*56a0*/  UPRMT UR5, UR44, 0x654, UR5 ;  /* 0x000006542c057896 */ /* 0x000fe40008000005 */
[----:B------:R-:W-:-:S04]  /*56b0*/  UISETP.NE.AND UP0, UPT, UR4, 0x3, UPT ;  /* 0x000000030400788c */ /* 0x000fc8000bf05270 */
[----:B------:R-:W-:-:S03]  /*56c0*/  USEL UR7, URZ, 0x1, UP0 ;  /* 0x000000013f077887 */ /* 0x000fc60008000000 */
[----:B------:R-:W-:Y:S01]  /*56d0*/  SYNCS.ARRIVE.TRANS64.RED.A1T0 RZ, [UR5], RZ ;  /* 0x000000ffffff79a7 */ /* 0x000fe20008100405 */
[----:B------:R-:W-:Y:S02]  /*56e0*/  USEL UR5, UR4, URZ, UP0 ;  /* 0x0000003f04057287 */ /* 0x000fe40008000000 */
[----:B-1----:R-:W-:Y:S01]  /*56f0*/  LOP3.LUT R5, R0, UR7, RZ, 0x3c, !PT ;  /* 0x0000000700057c12 */ /* 0x002fe2000f8e3cff */
[----:B------:R-:W-:Y:S09]  /*5700*/  @!P2 BRA `(.L_x_103) ;  /* 0x000000000004a947 */ /* 0x000ff20003800000 */
[----:B------:R-:W-:Y:S01]  /*5710*/  BPT.TRAP 0x1 ;  /* 0x000000040000795c */ /* 0x000fe20000300000 */
.L_x_103:
[----:B------:R-:W-:Y:S01]  /*5720*/  ULEA UR4, UR5, UR6, 0x3 ;  /* 0x0000000605047291 */ /* 0x000fe2000f8e183f */
[----:B------:R-:W-:-:S08]  /*5730*/  SHF.L.U32 R0, R5, 0x1f, RZ ;  /* 0x0000001f05007819 */ /* 0x000fd000000006ff */
[----:B------:R-:W1:Y:S02]  /*5740*/  SYNCS.PHASECHK.TRANS64.TRYWAIT P1, [UR4+0x98], R0 ;  /* 0x00009800ff0075a7 */ /* 0x000e640008020144 */
[----:B-1----:R-:W-:Y:S05]  /*5750*/  @!P1 BRA `(.L_x_104) ;  /* 0x0000001c009c9947 */ /* 0x002fea0003800000 */
.L_x_144:
[----:B------:R-:W-:Y:S04]  /*5760*/  BSSY B0, `(.L_x_105) ;  /* 0x0000011000007945 */ /* 0x000fe80003800000 */
[----:B------:R-:W-:Y:S05]  /*5770*/  @!P0 BRA `(.L_x_106) ;  /* 0x00000000003c8947 */ /* 0x000fea0003800000 */
[----:B------:R-:W-:Y:S01]  /*5780*/  ULEA UR8, UR5, UR6, 0xd ;  /* 0x0000000605087291 */ /* 0x000fe2000f8e683f */
[----:B------:R-:W-:Y:S01]  /*5790*/  R2UR UR12, R12 ;  /* 0x000000000c0c72ca */ /* 0x000fe200000e0000 */
[----:B------:R-:W-:Y:S02]  /*57a0*/  UIADD3 UR16, UP0, UR14, 0x3f0, URZ ;  /* 0x000003f00e107890 */ /* 0x000fe4000ff1e03f */
[----:B------:R-:W-:Y:S02]  /*57b0*/  UIADD3 UR10, UR18, 0x20, URZ ;  /* 0x00000020120a7890 */ /* 0x000fe4000fffe03f */
[----:B------:R-:W-:Y:S02]  /*57c0*/  UIADD3 UR9, UR4, 0x80, URZ ;  /* 0x0000008004097890 */ /* 0x000fe4000fffe03f */
[----:B------:R-:W-:Y:S02]  /*57d0*/  UIADD3 UR8, UR8, 0x200, URZ ;  /* 0x0000020008087890 */ /* 0x000fe4000fffe03f */
[----:B------:R-:W-:Y:S01]  /*57e0*/  UIADD3.X UR17, URZ, UR15, URZ, UP0, !UPT ;  /* 0x0000000f3f117290 */ /* 0x000fe200087fe43f */
[----:B------:R-:W-:Y:S01]  /*57f0*/  UMOV UR20, 0x0 ;  /* 0x0000000000147882 */ /* 0x000fe20000000000 */
[----:B------:R-:W-:Y:S01]  /*5800*/  UMOV UR21, 0x10000000 ;  /* 0x1000000000157882 */ /* 0x000fe20000000000 */
[----:B------:R-:W-:-:S06]  /*5810*/  UMOV UR11, UR19 ;  /* 0x00000013000b7c82 */ /* 0x000fcc0008000000 */
[----:B------:R3:W-:Y:S02]  /*5820*/  UTMALDG.3D [UR8], [UR16], desc[UR20] ;  /* 0x00001408100075b4 */ /* 0x0007e40008011000 */
[----:B---3--:R-:W-:Y:S05]  /*5830*/  @!P2 BRA `(.L_x_107) ;  /* 0x000000000004a947 */ /* 0x008fea0003800000 */
[----:B------:R-:W-:Y:S01]  /*5840*/  BPT.TRAP 0x1 ;  /* 0x000000040000795c */ /* 0x000fe20000300000 */
.L_x_107:
[----:B-1----:R-:W1:Y:S02]  /*5850*/  LDC R0, c[0x0][0x800] ;  /* 0x00020000ff007b82 */ /* 0x002e640000000800 */
[----:B-1----:R3:W-:Y:S02]  /*5860*/  SYNCS.ARRIVE.TRANS64.RED.A0TR RZ, [UR4+0x80], R0 ;  /* 0x00008000ffff79a7 */ /* 0x0027e40008300404 */
.L_x_106:
[----:B------:R-:W-:Y:S05]  /*5870*/  BSYNC B0 ;  /* 0x0000000000007941 */ /* 0x000fea0003800000 */
.L_x_105:
[----:B------:R-:W-:Y:S05]  /*5880*/  @!P2 BRA `(.L_x_108) ;  /* 0x000000000004a947 */ /* 0x000fea0003800000 */
[----:B------:R-:W-:Y:S01]  /*5890*/  BPT.TRAP 0x1 ;  /* 0x000000040000795c */ /* 0x000fe20000300000 */
.L_x_108:
[----:B------:R-:W-:Y:S01]  /*58a0*/  UIADD3 UR4, UR4, 0x80, URZ ;  /* 0x0000008004047890 */ /* 0x000fe2000fffe03f */
[----:B------:R-:W-:Y:S01]  /*58b0*/  IADD3 R16, P0, R16, UR52, RZ ;  /* 0x0000003410107c10 */ /* 0x000fe2000ff1e0ff */
[----:B------:R-:W-:Y:S01]  /*58c0*/  IMAD.MOV.U32 R20, RZ, RZ, -0x1 ;  /* 0xffffffffff147424 */ /* 0x000fe200078e00ff */
[----:B--2---:R-:W-:Y:S01]  /*58d0*/  PRMT R4, RZ, 0x7610, R4 ;  /* 0x00007610ff047816 */ /* 0x004fe20000000004 */
[----:B------:R-:W-:Y:S01]  /*58e0*/  UPRMT UR4, UR44, 0x654, UR4 ;  /* 0x000006542c047896 */ /* 0x000fe20008000004 */
[----:B------:R-:W-:Y:S01]  /*58f0*/  IADD3.X R17, R17, UR45, RZ, P0, !PT ;  /* 0x0000002d11117c10 */ /* 0x000fe200087fe4ff */
[----:B------:R-:W-:Y:S01]  /*5900*/  IMAD.MOV.U32 R13, RZ, RZ, -0x1 ;  /* 0xffffffffff0d7424 */ /* 0x000fe200078e00ff */
[----:B------:R-:W-:Y:S01]  /*5910*/  ISETP.GE.U32.AND P0, PT, R16, UR24, PT ;  /* 0x0000001810007c0c */ /* 0x000fe2000bf06070 */
[----:B------:R-:W-:-:S03]  /*5920*/  IMAD.MOV.U32 R12, RZ, RZ, -0x1 ;  /* 0xffffffffff0c7424 */ /* 0x000fc600078e00ff */
[----:B------:R-:W-:Y:S02]  /*5930*/  ISETP.GE.U32.AND.EX P0, PT, R17, UR25, PT, P0 ;  /* 0x0000001911007c0c */ /* 0x000fe4000bf06100 */
[----:B------:R-:W-:Y:S01]  /*5940*/  SYNCS.ARRIVE.TRANS64.RED.A1T0 RZ, [UR4], RZ ;  /* 0x000000ffffff79a7 */ /* 0x000fe20008100404 */
[----:B------:R-:W-:-:S04]  /*5950*/  UIADD3 UR4, UR5, 0x1, URZ ;  /* 0x0000000105047890 */ /* 0x000fc8000fffe03f */
[----:B------:R-:W-:-:S04]  /*5960*/  UISETP.NE.AND UP0, UPT, UR4, 0x3, UPT ;  /* 0x000000030400788c */ /* 0x000fc8000bf05270 */
[----:B------:R-:W-:Y:S02]  /*5970*/  USEL UR5, URZ, 0x1, UP0 ;  /* 0x000000013f057887 */ /* 0x000fe40008000000 */
[----:B------:R-:W-:-:S04]  /*5980*/  USEL UR4, UR4, URZ, UP0 ;  /* 0x0000003f04047287 */ /* 0x000fc80008000000 */
[----:B-1-3--:R-:W-:Y:S01]  /*5990*/  LOP3.LUT R0, R5, UR5, RZ, 0x3c, !PT ;  /* 0x0000000505007c12 */ /* 0x00afe2000f8e3cff */
[----:B------:R-:W-:Y:S07]  /*59a0*/  @P0 BRA `(.L_x_109) ;  /* 0x0000000400580947 */ /* 0x000fee0003800000 */
[----:B------:R-:W1:Y:S01]  /*59b0*/  S2R R15, SR_CTAID.X ;  /* 0x00000000000f7919 */ /* 0x000e620000002500 */
[----:B------:R-:W2:Y:S01]  /*59c0*/  LDC.64 R12, c[0x0][0x8d0] ;  /* 0x00023400ff0c7b82 */ /* 0x000ea20000000a00 */
[----:B------:R-:W-:Y:S01]  /*59d0*/  ULDC UR5, c[0x0][0x150] ;  /* 0x0000540000057ab9 */ /* 0x000fe20000000800 */
[----:B------:R-:W-:Y:S01]  /*59e0*/  IMAD.MOV.U32 R7, RZ, RZ, R16 ;  /* 0x000000ffff077224 */ /* 0x000fe200078e0010 */
[----:B------:R-:W3:Y:S01]  /*59f0*/  S2R R18, SR_CTAID.Y ;  /* 0x0000000000127919 */ /* 0x000ee20000002600 */
[----:B------:R-:W-:-:S04]  /*5a00*/  IMAD.MOV.U32 R21, RZ, RZ, R17 ;  /* 0x000000ffff157224 */ /* 0x000fc800078e0011 */
[----:B------:R-:W4:Y:S08]  /*5a10*/  LDC R22, c[0x0][0x144] ;  /* 0x00005100ff167b82 */ /* 0x000f300000000800 */
[----:B------:R-:W4:Y:S01]  /*5a20*/  LDC R20, c[0x0][0x8d8] ;  /* 0x00023600ff147b82 */ /* 0x000f220000000800 */
[----:B--2---:R-:W-:-:S04]  /*5a30*/  ISETP.NE.U32.AND P0, PT, R12, RZ, PT ;  /* 0x000000ff0c00720c */ /* 0x004fc80003f05070 */
[----:B------:R-:W-:Y:S02]  /*5a40*/  ISETP.NE.AND.EX P0, PT, R13, RZ, PT, P0 ;  /* 0x000000ff0d00720c */ /* 0x000fe40003f05300 */
[----:B-1----:R-:W-:Y:S02]  /*5a50*/  I2FP.F32.U32 R4, R15 ;  /* 0x0000000f00047245 */ /* 0x002fe40000201000 */
[----:B---3--:R-:W-:-:S03]  /*5a60*/  I2FP.F32.U32 R23, R18 ;  /* 0x0000001200177245 */ /* 0x008fc60000201000 */
[----:B------:R-:W-:-:S04]  /*5a70*/  FMUL R4, R4, UR5 ;  /* 0x0000000504047c20 */ /* 0x000fc80008400000 */
[----:B------:R1:W2:Y:S02]  /*5a80*/  F2I.U32.TRUNC.NTZ R14, R4 ;  /* 0x00000004000e7305 */ /* 0x0002a4000020f000 */
[----:B----4-:R-:W-:Y:S05]  /*5a90*/  @!P0 BRA `(.L_x_110) ;  /* 0x0000000000308947 */ /* 0x010fea0003800000 */
[----:B------:R-:W3:Y:S02]  /*5aa0*/  LDC R5, c[0x0][0x8dc] ;  /* 0x00023700ff057b82 */ /* 0x000ee40000000800 */
[----:B---3--:R-:W-:-:S05]  /*5ab0*/  IADD3 R5, P0, R16, R5, RZ ;  /* 0x0000000510057210 */ /* 0x008fca0007f1e0ff */
[----:B------:R-:W-:-:S04]  /*5ac0*/  IMAD.X R21, RZ, RZ, R17, P0 ;  /* 0x000000ffff157224 */ /* 0x000fc800000e0611 */
[----:B------:R-:W-:-:S04]  /*5ad0*/  IMAD.WIDE.U32 R6, R21, R12, RZ ;  /* 0x0000000c15067225 */ /* 0x000fc800078e00ff */
[----:B------:R-:W-:-:S04]  /*5ae0*/  IMAD.WIDE.U32 R6, P0, R5, R13, R6 ;  /* 0x0000000d05067225 */ /* 0x000fc80007800006 */
[----:B-1----:R-:W-:-:S04]  /*5af0*/  IMAD.WIDE.U32 R4, R5, R12, RZ ;  /* 0x0000000c05047225 */ /* 0x002fc800078e00ff */
[----:B------:R-:W-:Y:S01]  /*5b00*/  IMAD.MOV.U32 R4, RZ, RZ, R7 ;  /* 0x000000ffff047224 */ /* 0x000fe200078e0007 */
[----:B------:R-:W-:Y:S01]  /*5b10*/  IADD3 RZ, P1, R5, R6, RZ ;  /* 0x0000000605ff7210 */ /* 0x000fe20007f3e0ff */
[----:B------:R-:W-:-:S04]  /*5b20*/  IMAD.X R5, RZ, RZ, RZ, P0 ;  /* 0x000000ffff057224 */ /* 0x000fc800000e06ff */
[----:B------:R-:W-:-:S04]  /*5b30*/  IMAD.WIDE.U32.X R4, R21, R13, R4, P1 ;  /* 0x0000000d15047225 */ /* 0x000fc800008e0404 */
[----:B------:R-:W-:Y:S02]  /*5b40*/  IMAD.MOV.U32 R7, RZ, RZ, R4 ;  /* 0x000000ffff077224 */ /* 0x000fe400078e0004 */
[----:B------:R-:W-:-:S07]  /*5b50*/  IMAD.MOV.U32 R21, RZ, RZ, R5 ;  /* 0x000000ffff157224 */ /* 0x000fce00078e0005 */
.L_x_110:
[----:B------:R-:W-:Y:S01]  /*5b60*/  ULDC UR5, c[0x0][0x154] ;  /* 0x0000550000057ab9 */ /* 0x000fe20000000800 */
[----:B------:R-:W3:Y:S01]  /*5b70*/  LDC R13, c[0x0][0x148] ;  /* 0x00005200ff0d7b82 */ /* 0x000ee20000000800 */
[----:B------:R-:W-:Y:S01]  /*5b80*/  FMUL R23, R23, UR5 ;  /* 0x0000000517177c20 */ /* 0x000fe20008400000 */
[----:B------:R-:W-:Y:S01]  /*5b90*/  ISETP.NE.AND P2, PT, R2, 0x1, PT ;  /* 0x000000010200780c */ /* 0x000fe20003f45270 */
[----:B--2---:R-:W-:Y:S01]  /*5ba0*/  IMAD.MOV R6, RZ, RZ, -R14 ;  /* 0x000000ffff067224 */ /* 0x004fe200078e0a0e */
[-CC-:B------:R-:W-:Y:S02]  /*5bb0*/  SHF.R.U64 R14, R7, R20.reuse, R21.reuse ;  /* 0x00000014070e7219 */ /* 0x180fe40000001215 */
[----:B------:R-:W-:Y:S01]  /*5bc0*/  SHF.R.U32.HI R20, RZ, R20, R21 ;  /* 0x00000014ff147219 */ /* 0x000fe20000011615 */
[----:B------:R-:W2:Y:S01]  /*5bd0*/  F2I.U32.TRUNC.NTZ R23, R23 ;  /* 0x0000001700177305 */ /* 0x000ea2000020f000 */
[----:B-1----:R-:W1:Y:S01]  /*5be0*/  LDC.64 R4, c[0x0][0x8c8] ;  /* 0x00023200ff047b82 */ /* 0x002e620000000a00 */
[----:B------:R-:W-:Y:S01]  /*5bf0*/  IADD3 R21, P0, RZ, -R14, RZ ;  /* 0x8000000eff157210 */ /* 0x000fe20007f1e0ff */
[----:B------:R-:W-:-:S04]  /*5c00*/  IMAD R15, R22, R6, R15 ;  /* 0x00000006160f7224 */ /* 0x000fc800078e020f */
[----:B------:R-:W-:Y:S02]  /*5c10*/  IMAD.X R7, RZ, RZ, ~R20, P0 ;  /* 0x000000ffff077224 */ /* 0x000fe400000e0e14 */
[----:B------:R-:W4:Y:S01]  /*5c20*/  LDC R24, c[0x0][0x8c0] ;  /* 0x00023000ff187b82 */ /* 0x000f220000000800 */
[----:B--2---:R-:W-:-:S07]  /*5c30*/  IMAD.MOV R12, RZ, RZ, -R23 ;  /* 0x000000ffff0c7224 */ /* 0x004fce00078e0a17 */
[----:B------:R-:W2:Y:S01]  /*5c40*/  LDC R27, c[0x0][0x900] ;  /* 0x00024000ff1b7b82 */ /* 0x000ea20000000800 */
[----:B---3--:R-:W-:-:S07]  /*5c50*/  @P2 IMAD R15, R13, R12, R18 ;  /* 0x0000000c0d0f2224 */ /* 0x008fce00078e0212 */
[----:B------:R-:W3:Y:S01]  /*5c60*/  LDC.64 R12, c[0x0][0x8e8] ;  /* 0x00023a00ff0c7b82 */ /* 0x000ee20000000a00 */
[----:B-1----:R-:W-:-:S04]  /*5c70*/  IMAD R6, R7, R4, RZ ;  /* 0x0000000407067224 */ /* 0x002fc800078e02ff */
[C---:B------:R-:W-:Y:S02]  /*5c80*/  IMAD R7, R21.reuse, R5, R6 ;  /* 0x0000000515077224 */ /* 0x040fe400078e0206 */
[----:B------:R-:W-:Y:S01]  /*5c90*/  IMAD.WIDE.U32 R4, R21, R4, R16 ;  /* 0x0000000415047225 */ /* 0x000fe200078e0010 */
[----:B------:R-:W1:Y:S03]  /*5ca0*/  LDC R6, c[0x0][0x8b0] ;  /* 0x00022c00ff067b82 */ /* 0x000e660000000800 */
[----:B------:R-:W-:-:S05]  /*5cb0*/  IMAD.IADD R5, R5, 0x1, R7 ;  /* 0x0000000105057824 */ /* 0x000fca00078e0207 */
[----:B------:R-:W2:Y:S01]  /*5cc0*/  LDC R25, c[0x0][0x8f0] ;  /* 0x00023c00ff197b82 */ /* 0x000ea20000000800 */
[-CC-:B----4-:R-:W-:Y:S02]  /*5cd0*/  SHF.R.U64 R22, R4, R24.reuse, R5.reuse ;  /* 0x0000001804167219 */ /* 0x190fe40000001205 */
[----:B------:R-:W-:-:S05]  /*5ce0*/  SHF.R.U32.HI R5, RZ, R24, R5 ;  /* 0x00000018ff057219 */ /* 0x000fca0000011605 */
[----:B------:R-:W4:Y:S01]  /*5cf0*/  LDC R21, c[0x0][0x8e0] ;  /* 0x00023800ff157b82 */ /* 0x000f220000000800 */
[----:B---3--:R-:W-:-:S04]  /*5d00*/  ISETP.NE.U32.AND P0, PT, R12, RZ, PT ;  /* 0x000000ff0c00720c */ /* 0x008fc80003f05070 */
[----:B------:R-:W-:-:S03]  /*5d10*/  ISETP.NE.AND.EX P0, PT, R13, RZ, PT, P0 ;  /* 0x000000ff0d00720c */ /* 0x000fc60003f05300 */
[----:B------:R-:W3:Y:S01]  /*5d20*/  LDC R20, c[0x0][0x8b8] ;  /* 0x00022e00ff147b82 */ /* 0x000ee20000000800 */
[-CC-:B-1----:R-:W-:Y:S02]  /*5d30*/  SHF.R.U64 R23, R22, R6.reuse, R5.reuse ;  /* 0x0000000616177219 */ /* 0x182fe40000001205 */
[----:B------:R-:W-:-:S04]  /*5d40*/  SHF.R.U32.HI R4, RZ, R6, R5 ;  /* 0x00000006ff047219 */ /* 0x000fc80000011605 */
[-CC-:B--2---:R-:W-:Y:S01]  /*5d50*/  SHF.R.U64 R24, R23, R27.reuse, R4.reuse ;  /* 0x0000001b17187219 */ /* 0x184fe20000001204 */
[----:B------:R-:W1:Y:S01]  /*5d60*/  LDC R18, c[0x0][0x8a8] ;  /* 0x00022a00ff127b82 */ /* 0x000e620000000800 */
[----:B------:R-:W-:-:S03]  /*5d70*/  SHF.R.U32.HI R27, RZ, R27, R4 ;  /* 0x0000001bff1b7219 */ /* 0x000fc60000011604 */
[----:B------:R-:W-:Y:S02]  /*5d80*/  IMAD.MOV.U32 R4, RZ, RZ, R24 ;  /* 0x000000ffff047224 */ /* 0x000fe400078e0018 */
[----:B------:R-:W-:Y:S01]  /*5d90*/  IMAD.MOV.U32 R5, RZ, RZ, R27 ;  /* 0x000000ffff057224 */ /* 0x000fe200078e001b */
[----:B------:R-:W-:Y:S06]  /*5da0*/  @!P0 BRA `(.L_x_111) ;  /* 0x0000000000288947 */ /* 0x000fec0003800000 */
[----:B------:R-:W2:Y:S02]  /*5db0*/  LDC R5, c[0x0][0x8f4] ;  /* 0x00023d00ff057b82 */ /* 0x000ea40000000800 */
[----:B--2---:R-:W-:-:S05]  /*5dc0*/  IADD3 R5, P0, R24, R5, RZ ;  /* 0x0000000518057210 */ /* 0x004fca0007f1e0ff */
[----:B------:R-:W-:-:S04]  /*5dd0*/  IMAD.X R27, RZ, RZ, R27, P0 ;  /* 0x000000ffff1b7224 */ /* 0x000fc800000e061b */
[----:B------:R-:W-:-:S04]  /*5de0*/  IMAD.WIDE.U32 R6, R27, R12, RZ ;  /* 0x0000000c1b067225 */ /* 0x000fc800078e00ff */
[----:B------:R-:W-:-:S04]  /*5df0*/  IMAD.WIDE.U32 R6, P0, R5, R13, R6 ;  /* 0x0000000d05067225 */ /* 0x000fc80007800006 */
[----:B------:R-:W-:-:S04]  /*5e00*/  IMAD.WIDE.U32 R4, R5, R12, RZ ;  /* 0x0000000c05047225 */ /* 0x000fc800078e00ff */
[----:B------:R-:W-:Y:S01]  /*5e10*/  IMAD.MOV.U32 R4, RZ, RZ, R7 ;  /* 0x000000ffff047224 */ /* 0x000fe200078e0007 */
[----:B------:R-:W-:Y:S01]  /*5e20*/  IADD3 RZ, P1, R5, R6, RZ ;  /* 0x0000000605ff7210 */ /* 0x000fe20007f3e0ff */
[----:B------:R-:W-:-:S04]  /*5e30*/  IMAD.X R5, RZ, RZ, RZ, P0 ;  /* 0x000000ffff057224 */ /* 0x000fc800000e06ff */
[----:B------:R-:W-:-:S08]  /*5e40*/  IMAD.WIDE.U32.X R4, R27, R13, R4, P1 ;  /* 0x0000000d1b047225 */ /* 0x000fd000008e0404 */
.L_x_111:
[----:B------:R-:W-:Y:S01]  /*5e50*/  SHF.R.U64 R4, R4, R25, R5 ;  /* 0x0000001904047219 */ /* 0x000fe20000001205 */
[----:B------:R-:W-:Y:S01]  /*5e60*/  IMAD.MOV.U32 R12, RZ, RZ, R14 ;  /* 0x000000ffff0c7224 */ /* 0x000fe200078e000e */
[----:B------:R-:W-:Y:S02]  /*5e70*/  LOP3.LUT R23, R23, R8, RZ, 0xc0, !PT ;  /* 0x0000000817177212 */ /* 0x000fe400078ec0ff */
[----:B------:R-:W-:Y:S01]  /*5e80*/  LOP3.LUT R22, R22, R3, RZ, 0xc0, !PT ;  /* 0x0000000316167212 */ /* 0x000fe200078ec0ff */
[----:B------:R-:W-:Y:S02]  /*5e90*/  IMAD.MOV R5, RZ, RZ, -R4 ;  /* 0x000000ffff057224 */ /* 0x000fe400078e0a04 */
[----:B------:R-:W-:Y:S02]  /*5ea0*/  IMAD R23, R4, UR13, R23 ;  /* 0x0000000d04177c24 */ /* 0x000fe4000f8e0217 */
[----:B----4-:R-:W-:Y:S02]  /*5eb0*/  IMAD R21, R5, R21, R24 ;  /* 0x0000001505157224 */ /* 0x010fe400078e0218 */
[----:B---3--:R-:W-:-:S02]  /*5ec0*/  IMAD R20, R23, R20, R15 ;  /* 0x0000001417147224 */ /* 0x008fc400078e020f */
[----:B-1----:R-:W-:Y:S02]  /*5ed0*/  IMAD R21, R21, R18, R22 ;  /* 0x0000001215157224 */ /* 0x002fe400078e0216 */
[----:B------:R-:W-:-:S03]  /*5ee0*/  IMAD.MOV.U32 R4, RZ, RZ, 0x1 ;  /* 0x00000001ff047424 */ /* 0x000fc600078e00ff */
[----:B------:R-:W-:Y:S02]  /*5ef0*/  SEL R13, R21, R20, !P2 ;  /* 0x00000014150d7207 */ /* 0x000fe40005000000 */
[----:B------:R-:W-:-:S07]  /*5f00*/  SEL R20, R20, R21, !P2 ;  /* 0x0000001514147207 */ /* 0x000fce0005000000 */
.L_x_109:
[----:B------:R-:W-:-:S13]  /*5f10*/  LOP3.LUT P0, RZ, R4, 0xff, RZ, 0xc0, !PT ;  /* 0x000000ff04ff7812 */ /* 0x000fda000780c0ff */
[----:B------:R-:W-:Y:S05]  /*5f20*/  @P0 BRA `(.L_x_112) ;  /* 0xfffffff000f00947 */ /* 0x000fea000383ffff */
.L_x_92:
[----:B------:R-:W-:-:S13]  /*5f30*/  ELECT P0, URZ, PT ;  /* 0x00000000003f782f */ /* 0x000fda0003800000 */
[----:B------:R-:W-:Y:S05]  /*5f40*/  @!P0 BRA `(.L_x_14) ;  /* 0x0000001400148947 */ /* 0x000fea0003800000 */
[----:B------:R-:W-:-:S04]  /*5f50*/  LOP3.LUT R19, R19, 0x2, RZ, 0xfc, !PT ;  /* 0x0000000213137812 */ /* 0x000fc800078efcff */
[----:B------:R-:W-:-:S13]  /*5f60*/  ISETP.NE.AND P1, PT, R19, 0x3, PT ;  /* 0x000000031300780c */ /* 0x000fda0003f25270 */
[----:B------:R-:W-:Y:S05]  /*5f70*/  @!P1 BRA `(.L_x_113) ;  /* 0x0000000000049947 */ /* 0x000fea0003800000 */
[----:B------:R-:W-:Y:S01]  /*5f80*/  BPT.TRAP 0x1 ;  /* 0x000000040000795c */ /* 0x000fe20000300000 */
.L_x_113:
[----:B------:R-:W-:Y:S01]  /*5f90*/  IMAD.U32 R7, RZ, RZ, UR44 ;  /* 0x0000002cff077e24 */ /* 0x000fe2000f8e00ff */
[----:B------:R-:W-:Y:S01]  /*5fa0*/  MOV R2, 0x400 ;  /* 0x0000040000027802 */ /* 0x000fe20000000f00 */
[----:B--2---:R-:W-:-:S03]  /*5fb0*/  IMAD.U32 R4, RZ, RZ, UR4 ;  /* 0x00000004ff047e24 */ /* 0x004fc6000f8e00ff */
[----:B------:R-:W-:Y:S02]  /*5fc0*/  LEA R7, R7, R2, 0x18 ;  /* 0x0000000207077211 */ /* 0x000fe400078ec0ff */
[----:B------:R-:W-:-:S03]  /*5fd0*/  SHF.L.U32 R2, R0, 0x1f, RZ ;  /* 0x0000001f00027819 */ /* 0x000fc600000006ff */
[----:B------:R-:W-:-:S04]  /*5fe0*/  IMAD R3, R4, 0x8, R7 ;  /* 0x0000000804037824 */ /* 0x000fc800078e0207 */
[----:B------:R-:W1:Y:S02]  /*5ff0*/  SYNCS.PHASECHK.TRANS64.TRYWAIT P0, [R3+URZ+0x98], R2 ;  /* 0x00009802030075a7 */ /* 0x000e64000800017f */
[----:B-1----:R-:W-:Y:S05]  /*6000*/  @!P0 BRA `(.L_x_114) ;  /* 0x0000001400888947 */ /* 0x002fea0003800000 */
.L_x_145:
[----:B------:R-:W-:Y:S05]  /*6010*/  @!P1 BRA `(.L_x_115) ;  /* 0x0000000000049947 */ /* 0x000fea0003800000 */
[----:B------:R-:W-:Y:S01]  /*6020*/  BPT.TRAP 0x1 ;  /* 0x000000040000795c */ /* 0x000fe20000300000 */
.L_x_115:
[----:B------:R-:W-:-:S04]  /*6030*/  UIADD3 UR5, UR4, 0x1, URZ ;  /* 0x0000000104057890 */ /* 0x000fc8000fffe03f */
[----:B------:R-:W-:Y:S02]  /*6040*/  UISETP.NE.AND UP0, UPT, UR5, 0x3, UPT ;  /* 0x000000030500788c */ /* 0x000fe4000bf05270 */
[----:B-1----:R-:W-:Y:S02]  /*6050*/  IMAD.U32 R2, RZ, RZ, UR5 ;  /* 0x00000005ff027e24 */ /* 0x002fe4000f8e00ff */
[----:B------:R-:W-:Y:S02]  /*6060*/  USEL UR5, URZ, 0x1, UP0 ;  /* 0x000000013f057887 */ /* 0x000fe40008000000 */
[----:B------:R-:W-:-:S04]  /*6070*/  PLOP3.LUT P0, PT, PT, PT, UP0, 0x80, 0x0 ;  /* 0x000000000000781c */ /* 0x000fc80003f0f008 */
[----:B------:R-:W-:Y:S02]  /*6080*/  SEL R2, R2, RZ, P0 ;  /* 0x000000ff02027207 */ /* 0x000fe40000000000 */
[----:B------:R-:W-:-:S03]  /*6090*/  LOP3.LUT R3, R0, UR5, RZ, 0x3c, !PT ;  /* 0x0000000500037c12 */ /* 0x000fc6000f8e3cff */
[----:B------:R-:W-:Y:S01]  /*60a0*/  IMAD R5, R2, 0x8, R7 ;  /* 0x0000000802057824 */ /* 0x000fe200078e0207 */
[----:B------:R-:W-:-:S04]  /*60b0*/  SHF.L.U32 R0, R3, 0x1f, RZ ;  /* 0x0000001f03007819 */ /* 0x000fc800000006ff */
[----:B------:R-:W1:Y:S02]  /*60c0*/  SYNCS.PHASECHK.TRANS64.TRYWAIT P0, [R5+URZ+0x98], R0 ;  /* 0x00009800050075a7 */ /* 0x000e64000800017f */
[----:B-1----:R-:W-:Y:S05]  /*60d0*/  @!P0 BRA `(.L_x_116) ;  /* 0x0000001400688947 */ /* 0x002fea0003800000 */
.L_x_146:
[----:B------:R-:W-:Y:S05]  /*60e0*/  @!P1 BRA `(.L_x_117) ;  /* 0x0000000000049947 */ /* 0x000fea0003800000 */
[----:B------:R-:W-:Y:S01]  /*60f0*/  BPT.TRAP 0x1 ;  /* 0x000000040000795c */ /* 0x000fe20000300000 */
.L_x_117:
[----:B-1----:R-:W-:-:S05]  /*6100*/  VIADD R0, R2, 0x1 ;  /* 0x0000000102007836 */ /* 0x002fca0000000000 */
[----:B------:R-:W-:-:S04]  /*6110*/  ISETP.NE.AND P0, PT, R0, 0x3, PT ;  /* 0x000000030000780c */ /* 0x000fc80003f05270 */
[----:B------:R-:W-:Y:S02]  /*6120*/  SEL R2, RZ, 0x1, P0 ;  /* 0x00000001ff027807 */ /* 0x000fe40000000000 */
[----:B------:R-:W-:Y:S02]  /*6130*/  SEL R0, R0, RZ, P0 ;  /* 0x000000ff00007207 */ /* 0x000fe40000000000 */
[----:B------:R-:W-:-:S03]  /*6140*/  LOP3.LUT R2, R3, R2, RZ, 0x3c, !PT ;  /* 0x0000000203027212 */ /* 0x000fc600078e3cff */
[----:B------:R-:W-:Y:S01]  /*6150*/  IMAD R3, R0, 0x8, R7 ;  /* 0x0000000800037824 */ /* 0x000fe200078e0207 */
[----:B------:R-:W-:-:S07]  /*6160*/  SHF.L.U32 R0, R2, 0x1f, RZ ;  /* 0x0000001f02007819 */ /* 0x000fce00000006ff */
.L_x_118:
[----:B-1----:R1:W2:Y:S02]  /*6170*/  SYNCS.PHASECHK.TRANS64.TRYWAIT P0, [R3+URZ+0x98], R0 ;  /* 0x00009800030075a7 */ /* 0x0022a4000800017f */
[----:B--2---:R-:W-:Y:S05]  /*6180*/  @!P0 NANOSLEEP.SYNCS 0x989680 ;  /* 0x009896800000895d */ /* 0x004fea0003900000 */
[----:B------:R-:W2:Y:S02]  /*6190*/  @!P0 SYNCS.PHASECHK.TRANS64 P0, [R3+URZ+0x98], R0 ;  /* 0x00009800030085a7 */ /* 0x000ea4000800007f */
[----:B--2---:R-:W-:Y:S05]  /*61a0*/  @P0 BRA `(.L_x_14) ;  /* 0x00000010007c0947 */ /* 0x004fea0003800000 */
[----:B------:R-:W-:Y:S05]  /*61b0*/  BRA `(.L_x_118) ;  /* 0xfffffffc00ec7947 */ /* 0x000fea000383ffff */
.L_x_87:
[----:B------:R-:W-:Y:S01]  /*61c0*/  LOP3.LUT P0, RZ, R10, 0xff, RZ, 0xc0, !PT ;  /* 0x000000ff0aff7812 */ /* 0x000fe2000780c0ff */
[----:B------:R-:W-:Y:S02]  /*61d0*/  IMAD.MOV.U32 R10, RZ, RZ, 0x1 ;  /* 0x00000001ff0a7424 */ /* 0x000fe400078e00ff */
[----:B------:R-:W-:-:S10]  /*61e0*/  IMAD.MOV.U32 R9, RZ, RZ, RZ ;  /* 0x000000ffff097224 */ /* 0x000fd400078e00ff */
[----:B------:R-:W-:Y:S05]  /*61f0*/  @!P0 BRA `(.L_x_119) ;  /* 0x0000000c00248947 */ /* 0x000fea0003800000 */
[----:B------:R-:W2:Y:S01]  /*6200*/  LDC R0, c[0x0][0x28c] ;  /* 0x0000a300ff007b82 */ /* 0x000ea20000000800 */
[----:B------:R-:W-:Y:S01]  /*6210*/  ULDC UR7, c[0x0][0x900] ;  /* 0x0002400000077ab9 */ /* 0x000fe20000000800 */
[----:B------:R-:W-:Y:S01]  /*6220*/  UMOV UR8, 0xffffffff ;  /* 0xffffffff00087882 */ /* 0x000fe20000000000 */
[----:B------:R-:W-:Y:S01]  /*6230*/  BSSY B0, `(.L_x_119) ;  /* 0x00000c5000007945 */ /* 0x000fe20003800000 */
[----:B-1----:R-:W-:Y:S01]  /*6240*/  USHF.L.U32 UR4, UR44, 0x5, URZ ;  /* 0x000000052c047899 */ /* 0x002fe2000800063f */
[----:B------:R-:W-:Y:S01]  /*6250*/  LOP3.LUT R11, R22, 0x2, RZ, 0xfc, !PT ;  /* 0x00000002160b7812 */ /* 0x000fe200078efcff */
[----:B------:R-:W-:Y:S01]  /*6260*/  USHF.L.U32 UR5, UR44, 0xb, URZ ;  /* 0x0000000b2c057899 */ /* 0x000fe2000800063f */
[----:B------:R-:W-:Y:S01]  /*6270*/  IMAD.MOV.U32 R10, RZ, RZ, 0x1 ;  /* 0x00000001ff0a7424 */ /* 0x000fe200078e00ff */
[----:B------:R-:W-:Y:S01]  /*6280*/  USHF.L.U32 UR8, UR8, UR7, URZ ;  /* 0x0000000708087299 */ /* 0x000fe2000800063f */
[----:B------:R-:W-:Y:S01]  /*6290*/  IMAD.MOV.U32 R9, RZ, RZ, RZ ;  /* 0x000000ffff097224 */ /* 0x000fe200078e00ff */
[----:B------:R-:W-:Y:S01]  /*62a0*/  ULDC UR6, c[0x0][0x8a8] ;  /* 0x00022a0000067ab9 */ /* 0x000fe20000000800 */
[----:B------:R-:W-:-:S02]  /*62b0*/  ULOP3.LUT UR4, UR4, 0x20, URZ, 0xc0, !UPT ;  /* 0x0000002004047892 */ /* 0x000fc4000f8ec03f */
[----:B------:R-:W-:Y:S02]  /*62c0*/  ULOP3.LUT UR5, UR5, 0x800, URZ, 0xc0, !UPT ;  /* 0x0000080005057892 */ /* 0x000fe4000f8ec03f */
[----:B------:R-:W-:Y:S02]  /*62d0*/  UIADD3 UR17, UR6, -0x1, URZ ;  /* 0xffffffff06117890 */ /* 0x000fe4000fffe03f */
[----:B------:R-:W-:Y:S02]  /*62e0*/  USHF.L.U32 UR19, UR46, UR7, URZ ;  /* 0x000000072e137299 */ /* 0x000fe4000800063f */
[----:B------:R-:W-:Y:S01]  /*62f0*/  ULOP3.LUT UR18, URZ, UR8, URZ, 0x33, !UPT ;  /* 0x000000083f127292 */ /* 0x000fe2000f8e333f */
[----:B------:R-:W-:Y:S01]  /*6300*/  ULDC.64 UR22, c[0x0][0x198] ;  /* 0x0000660000167ab9 */ /* 0x000fe20000000a00 */
[----:B--2---:R-:W-:-:S05]  /*6310*/  VIADD R0, R0, 0x3f ;  /* 0x0000003f00007836 */ /* 0x004fca0000000000 */
[----:B------:R-:W-:-:S04]  /*6320*/  SHF.R.S32.HI R3, RZ, 0x1f, R0 ;  /* 0x0000001fff037819 */ /* 0x000fc80000011400 */
[----:B------:R-:W-:Y:S01]  /*6330*/  LEA.HI R3, R3, R0, RZ, 0x6 ;  /* 0x0000000003037211 */ /* 0x000fe200078f30ff */
[----:B------:R-:W-:-:S03]  /*6340*/  IMAD.MOV.U32 R0, RZ, RZ, 0x1 ;  /* 0x00000001ff007424 */ /* 0x000fc600078e00ff */
[--C-:B------:R-:W-:Y:S02]  /*6350*/  SHF.R.S32.HI R8, RZ, 0x6, R3.reuse ;  /* 0x00000006ff087819 */ /* 0x100fe40000011403 */
[----:B------:R-:W-:-:S03]  /*6360*/  PRMT R3, R0, 0x7610, R3 ;  /* 0x0000761000037816 */ /* 0x000fc60000000003 */
[----:B------:R-:W-:-:S07]  /*6370*/  VIADD R0, R8, 0x1 ;  /* 0x0000000108007836 */ /* 0x000fce0000000000 */
.L_x_130:
[----:B------:R-:W-:-:S03]  /*6380*/  UMOV UR6, 0xffffffff ;  /* 0xffffffff00067882 */ /* 0x000fc60000000000 */
[----:B------:R-:W-:Y:S05]  /*6390*/  BRA.DIV UR6, `(.L_x_120) ;  /* 0x0000001206cc7947 */ /* 0x000fea000b800000 */
[----:B------:R-:W-:-:S13]  /*63a0*/  ELECT P6, URZ, PT ;  /* 0x00000000003f782f */ /* 0x000fda00038c0000 */
.L_x_149:
[----:B------:R-:W1:Y:S01]  /*63b0*/  LDC R4, c[0x0][0x28c] ;  /* 0x0000a300ff047b82 */ /* 0x000e620000000800 */
[----:B------:R-:W-:Y:S01]  /*63c0*/  BSSY B1, `(.L_x_121) ;  /* 0x0000038000017945 */ /* 0x000fe20003800000 */
[----:B-1----:R-:W-:-:S13]  /*63d0*/  ISETP.LT.OR P6, PT, R4, 0x1, !P6 ;  /* 0x000000010400780c */ /* 0x002fda00077c1670 */
[----:B------:R-:W-:Y:S05]  /*63e0*/  @P6 BRA `(.L_x_122) ;  /* 0x0000000000d46947 */ /* 0x000fea0003800000 */
[----:B------:R-:W-:Y:S01]  /*63f0*/  LEA R15, R13, UR4, 0x6 ;  /* 0x000000040d0f7c11 */ /* 0x000fe2000f8e30ff */
[----:B------:R-:W-:Y:S02]  /*6400*/  IMAD.SHL.U32 R20, R20, 0x80, RZ ;  /* 0x0000008014147824 */ /* 0x000fe400078e00ff */
[----:B------:R-:W-:Y:S02]  /*6410*/  IMAD.MOV.U32 R21, RZ, RZ, RZ ;  /* 0x000000ffff157224 */ /* 0x000fe400078e00ff */
[----:B------:R-:W-:Y:S02]  /*6420*/  IMAD.MOV.U32 R4, RZ, RZ, R0 ;  /* 0x000000ffff047224 */ /* 0x000fe400078e0000 */
[----:B------:R-:W-:Y:S02]  /*6430*/  IMAD.MOV.U32 R5, RZ, RZ, R10 ;  /* 0x000000ffff057224 */ /* 0x000fe400078e000a */
[----:B------:R-:W-:-:S07]  /*6440*/  IMAD.MOV.U32 R6, RZ, RZ, R9 ;  /* 0x000000ffff067224 */ /* 0x000fce00078e0009 */
.L_x_125:
[----:B------:R-:W1:Y:S01]  /*6450*/  S2R R14, SR_CgaCtaId ;  /* 0x00000000000e7919 */ /* 0x000e620000008800 */
[----:B------:R-:W-:Y:S02]  /*6460*/  MOV R7, 0x400 ;  /* 0x0000040000077802 */ /* 0x000fe40000000f00 */
[----:B------:R-:W-:-:S13]  /*6470*/  LOP3.LUT P1, RZ, R18, 0x7f, RZ, 0xc0, !PT ;  /* 0x0000007f12ff7812 */ /* 0x000fda000782c0ff */
[----:B------:R-:W2:Y:S01]  /*6480*/  @!P1 LDC R13, c[0x0][0x500] ;  /* 0x00014000ff0d9b82 */ /* 0x000ea20000000800 */
[----:B-1----:R-:W-:Y:S02]  /*6490*/  LEA R19, R14, R7, 0x18 ;  /* 0x000000070e137211 */ /* 0x002fe400078ec0ff */
[----:B------:R-:W-:-:S03]  /*64a0*/  SHF.L.U32 R7, R5, 0x1f, RZ ;  /* 0x0000001f05077819 */ /* 0x000fc600000006ff */
[----:B------:R-:W-:-:S04]  /*64b0*/  IMAD R14, R6, 0x8, R19 ;  /* 0x00000008060e7824 */ /* 0x000fc800078e0213 */
[----:B------:R-:W1:Y:S02]  /*64c0*/  SYNCS.PHASECHK.TRANS64.TRYWAIT P0, [R14+URZ+0x40], R7 ;  /* 0x000040070e0075a7 */ /* 0x000e64000800017f */
[----:B-12---:R-:W-:Y:S05]  /*64d0*/  @!P0 BRA `(.L_x_123) ;  /* 0x00000010009c8947 */ /* 0x006fea0003800000 */
.L_x_150:
[----:B-1----:R-:W-:Y:S01]  /*64e0*/  PRMT R7, R11, 0x9910, RZ ;  /* 0x000099100b077816 */ /* 0x002fe200000000ff */
[----:B------:R1:W-:Y:S03]  /*64f0*/  @!P1 SYNCS.ARRIVE.TRANS64 RZ, [R14+URZ], R13 ;  /* 0x0000000d0eff99a7 */ /* 0x0003e6000800003f */
[----:B------:R-:W-:-:S13]  /*6500*/  ISETP.NE.AND P0, PT, R7, 0x2, PT ;  /* 0x000000020700780c */ /* 0x000fda0003f05270 */
[----:B-1----:R-:W-:Y:S05]  /*6510*/  @P0 BRA `(.L_x_124) ;  /* 0x0000000000040947 */ /* 0x002fea0003800000 */
[----:B------:R-:W-:Y:S01]  /*6520*/  BPT.TRAP 0x1 ;  /* 0x000000040000795c */ /* 0x000fe20000300000 */
.L_x_124:
[C---:B------:R-:W-:Y:S01]  /*6530*/  LEA R7, R6.reuse, UR5, 0xc ;  /* 0x0000000506077c11 */ /* 0x040fe2000f8e60ff */
[--C-:B------:R-:W-:Y:S01]  /*6540*/  IMAD R13, R6, 0x4000, R19.reuse ;  /* 0x00004000060d7824 */ /* 0x100fe200078e0213 */
[----:B------:R-:W-:Y:S01]  /*6550*/  R2UR UR9, R14 ;  /* 0x000000000e0972ca */ /* 0x000fe200000e0000 */
[----:B------:R-:W-:Y:S01]  /*6560*/  VIADD R4, R4, 0xffffffff ;  /* 0xffffffff04047836 */ /* 0x000fe20000000000 */
[----:B------:R-:W-:Y:S01]  /*6570*/  UIADD3 UR6, UP0, UR22, 0xf0, URZ ;  /* 0x000000f016067890 */ /* 0x000fe2000ff1e03f */
[----:B------:R-:W-:Y:S01]  /*6580*/  IMAD R7, R7, 0x2, R19 ;  /* 0x0000000207077824 */ /* 0x000fe200078e0213 */
[----:B------:R-:W-:Y:S01]  /*6590*/  R2UR UR7, R13 ;  /* 0x000000000d0772ca */ /* 0x000fe200000e0000 */
[----:B------:R-:W-:Y:S01]  /*65a0*/  UIADD3 UR24, UP1, UR22, 0x1f0, URZ ;  /* 0x000001f016187890 */ /* 0x000fe2000ff3e03f */
[----:B------:R-:W-:Y:S01]  /*65b0*/  R2UR UR11, R20 ;  /* 0x00000000140b72ca */ /* 0x000fe200000e0000 */
[----:B------:R-:W-:Y:S01]  /*65c0*/  VIADD R6, R6, 0x1 ;  /* 0x0000000106067836 */ /* 0x000fe20000000000 */
[----:B------:R-:W-:Y:S01]  /*65d0*/  R2UR UR8, R7 ;  /* 0x00000000070872ca */ /* 0x000fe200000e0000 */
[----:B------:R-:W-:Y:S01]  /*65e0*/  UIADD3.X UR25, URZ, UR23, URZ, UP1, !UPT ;  /* 0x000000173f197290 */ /* 0x000fe20008ffe43f */
[----:B------:R-:W-:Y:S01]  /*65f0*/  R2UR UR10, R21 ;  /* 0x00000000150a72ca */ /* 0x000fe200000e0000 */
[----:B------:R-:W-:Y:S01]  /*6600*/  UMOV UR14, 0x0 ;  /* 0x00000000000e7882 */ /* 0x000fe20000000000 */
[----:B------:R-:W-:Y:S01]  /*6610*/  R2UR UR12, R12 ;  /* 0x000000000c0c72ca */ /* 0x000fe200000e0000 */
[----:B------:R-:W-:Y:S01]  /*6620*/  UMOV UR15, 0x10000000 ;  /* 0x10000000000f7882 */ /* 0x000fe20000000000 */
[----:B------:R-:W-:Y:S01]  /*6630*/  R2UR UR20, R15 ;  /* 0x000000000f1472ca */ /* 0x000fe200000e0000 */
[----:B------:R-:W-:Y:S01]  /*6640*/  UMOV UR21, 0x30000 ;  /* 0x0003000000157882 */ /* 0x000fe20000000000 */
[----:B------:R-:W-:Y:S01]  /*6650*/  ISETP.GT.AND P1, PT, R4, 0x1, PT ;  /* 0x000000010400780c */ /* 0x000fe20003f24270 */
[----:B------:R-:W-:Y:S01]  /*6660*/  UIADD3 UR13, UR7, 0x6400, URZ ;  /* 0x00006400070d7890 */ /* 0x000fe2000fffe03f */
[----:B------:R-:W-:Y:S01]  /*6670*/  ISETP.NE.AND P0, PT, R6, 0x8, PT ;  /* 0x000000080600780c */ /* 0x000fe20003f05270 */
[----:B------:R-:W-:Y:S01]  /*6680*/  UIADD3.X UR7, URZ, UR23, URZ, UP0, !UPT ;  /* 0x000000173f077290 */ /* 0x000fe200087fe43f */
[----:B------:R-:W-:Y:S01]  /*6690*/  VIADD R21, R21, 0x40 ;  /* 0x0000004015157836 */ /* 0x000fe20000000000 */
[----:B------:R-:W-:Y:S01]  /*66a0*/  UIADD3 UR16, UR8, 0x26400, URZ ;  /* 0x0002640008107890 */ /* 0x000fe2000fffe03f */
[----:B------:R-:W-:-:S02]  /*66b0*/  SEL R14, RZ, 0x1, P0 ;  /* 0x00000001ff0e7807 */ /* 0x000fc40000000000 */
[----:B------:R-:W-:Y:S01]  /*66c0*/  UMOV UR8, UR13 ;  /* 0x0000000d00087c82 */ /* 0x000fe20008000000 */
[----:B------:R-:W-:Y:S02]  /*66d0*/  SEL R6, R6, RZ, P0 ;  /* 0x000000ff06067207 */ /* 0x000fe40000000000 */
[----:B------:R-:W-:Y:S01]  /*66e0*/  LOP3.LUT R5, R5, R14, RZ, 0x3c, !PT ;  /* 0x0000000e05057212 */ /* 0x000fe200078e3cff */
[----:B------:R1:W-:Y:S02]  /*66f0*/  UTMALDG.3D [UR8], [UR6], desc[UR14] ;  /* 0x00000e08060075b4 */ /* 0x0003e40008011000 */
[----:B-1----:R-:W-:Y:S01]  /*6700*/  UMOV UR8, UR16 ;  /* 0x0000001000087c82 */ /* 0x002fe20008000000 */
[----:B------:R-:W-:Y:S02]  /*6710*/  UMOV UR11, UR20 ;  /* 0x00000014000b7c82 */ /* 0x000fe40008000000 */
[----:B------:R1:W-:Y:S02]  /*6720*/  UTMALDG.3D.MULTICAST [UR8], [UR24], UR21, desc[UR14] ;  /* 0x00000e08180073b4 */ /* 0x0003e40008011815 */
[----:B-1----:R-:W-:Y:S05]  /*6730*/  @P1 BRA `(.L_x_125) ;  /* 0xfffffffc00441947 */ /* 0x002fea000383ffff */
.L_x_122:
[----:B------:R-:W-:Y:S05]  /*6740*/  BSYNC B1 ;  /* 0x0000000000017941 */ /* 0x000fea0003800000 */
.L_x_121:
[----:B------:R-:W-:Y:S01]  /*6750*/  LOP3.LUT P1, RZ, R3, 0xff, RZ, 0xc0, !PT ;  /* 0x000000ff03ff7812 */ /* 0x000fe2000782c0ff */
[----:B------:R-:W-:Y:S01]  /*6760*/  IMAD.IADD R9, R8, 0x1, R9 ;  /* 0x0000000108097824 */ /* 0x000fe200078e0209 */
[----:B------:R-:W-:Y:S01]  /*6770*/  IADD3 R16, P2, R16, UR52, RZ ;  /* 0x0000003410107c10 */ /* 0x000fe2000ff5e0ff */
[----:B------:R-:W-:Y:S01]  /*6780*/  ULDC.64 UR6, c[0x0][0x8f8] ;  /* 0x00023e0000067ab9 */ /* 0x000fe20000000a00 */
[----:B------:R-:W-:Y:S01]  /*6790*/  BSSY B1, `(.L_x_126) ;  /* 0x000006c000017945 */ /* 0x000fe20003800000 */
[----:B------:R-:W-:Y:S01]  /*67a0*/  IMAD.MOV.U32 R20, RZ, RZ, -0x1 ;  /* 0xffffffffff147424 */ /* 0x000fe200078e00ff */
[----:B------:R-:W-:Y:S01]  /*67b0*/  SHF.R.U32.HI R3, RZ, 0x3, R9 ;  /* 0x00000003ff037819 */ /* 0x000fe20000011609 */
[----:B------:R-:W-:Y:S01]  /*67c0*/  IMAD.MOV.U32 R13, RZ, RZ, -0x1 ;  /* 0xffffffffff0d7424 */ /* 0x000fe200078e00ff */
[----:B------:R-:W-:Y:S01]  /*67d0*/  ISETP.GT.U32.AND P0, PT, R9, 0x7, PT ;  /* 0x000000070900780c */ /* 0x000fe20003f04070 */
[----:B------:R-:W-:Y:S01]  /*67e0*/  IMAD.MOV.U32 R12, RZ, RZ, -0x1 ;  /* 0xffffffffff0c7424 */ /* 0x000fe200078e00ff */
[----:B------:R-:W-:-:S02]  /*67f0*/  LOP3.LUT R3, R3, 0x1, RZ, 0xc0, !PT ;  /* 0x0000000103037812 */ /* 0x000fc400078ec0ff */
[----:B------:R-:W-:Y:S01]  /*6800*/  ISETP.LT.U32.AND P0, PT, R8, 0x8, P0 ;  /* 0x000000080800780c */ /* 0x000fe20000701070 */
[----:B------:R-:W1:Y:S01]  /*6810*/  @P1 S2R R5, SR_CgaCtaId ;  /* 0x0000000000051919 */ /* 0x000e620000008800 */
[----:B------:R-:W-:Y:S02]  /*6820*/  @P1 MOV R4, 0x400 ;  /* 0x0000040000041802 */ /* 0x000fe40000000f00 */
[----:B------:R-:W-:Y:S02]  /*6830*/  IADD3.X R17, R17, UR45, RZ, P2, !PT ;  /* 0x0000002d11117c10 */ /* 0x000fe400097fe4ff */
[----:B------:R-:W-:Y:S02]  /*6840*/  ISETP.GE.U32.AND P2, PT, R16, UR6, PT ;  /* 0x0000000610007c0c */ /* 0x000fe4000bf46070 */
[----:B------:R-:W-:Y:S02]  /*6850*/  LOP3.LUT R9, R9, 0x7, RZ, 0xc0, !PT ;  /* 0x0000000709097812 */ /* 0x000fe400078ec0ff */
[----:B-1----:R-:W-:-:S04]  /*6860*/  @P1 LEA R4, R5, R4, 0x18 ;  /* 0x0000000405041211 */ /* 0x002fc800078ec0ff */
[----:B------:R1:W-:Y:S01]  /*6870*/  @P1 SYNCS.ARRIVE.TRANS64.A1T0 RZ, [R4+URZ+0xb8], RZ ;  /* 0x0000b8ff04ff19a7 */ /* 0x0003e2000810003f */
[----:B------:R-:W-:Y:S02]  /*6880*/  ISETP.NE.U32.AND P1, PT, R3, 0x1, PT ;  /* 0x000000010300780c */ /* 0x000fe40003f25070 */
[----:B------:R-:W-:Y:S02]  /*6890*/  SEL R3, RZ, 0x1, !P0 ;  /* 0x00000001ff037807 */ /* 0x000fe40004000000 */
[----:B------:R-:W-:Y:S02]  /*68a0*/  ISETP.GE.U32.AND.EX P0, PT, R17, UR7, PT, P2 ;  /* 0x0000000711007c0c */ /* 0x000fe4000bf06120 */
[----:B------:R-:W-:-:S04]  /*68b0*/  ISETP.GT.U32.AND P1, PT, R8, 0x7, !P1 ;  /* 0x000000070800780c */ /* 0x000fc80004f24070 */
[----:B-1----:R-:W-:-:S04]  /*68c0*/  SEL R4, RZ, 0x1, !P1 ;  /* 0x00000001ff047807 */ /* 0x002fc80004800000 */
[--C-:B------:R-:W-:Y:S02]  /*68d0*/  LOP3.LUT R10, R4, R10, R3.reuse, 0x96, !PT ;  /* 0x0000000a040a7212 */ /* 0x100fe400078e9603 */
[----:B------:R-:W-:Y:S02]  /*68e0*/  PRMT R4, RZ, 0x7610, R4 ;  /* 0x00007610ff047816 */ /* 0x000fe40000000004 */
[----:B------:R-:W-:Y:S01]  /*68f0*/  PRMT R3, RZ, 0x7610, R3 ;  /* 0x00007610ff037816 */ /* 0x000fe20000000003 */
[----:B------:R-:W-:Y:S06]  /*6900*/  @P0 BRA `(.L_x_127) ;  /* 0x0000000400500947 */ /* 0x000fec0003800000 */
[----:B------:R-:W1:Y:S01]  /*6910*/  S2R R13, SR_CTAID.X ;  /* 0x00000000000d7919 */ /* 0x000e620000002500 */
[----:B------:R-:W-:Y:S01]  /*6920*/  ULDC.64 UR6, c[0x0][0x8d0] ;  /* 0x0002340000067ab9 */ /* 0x000fe20000000a00 */
[----:B------:R-:W2:Y:S01]  /*6930*/  LDC R20, c[0x0][0x144] ;  /* 0x00005100ff147b82 */ /* 0x000ea20000000800 */
[----:B------:R-:W-:Y:S01]  /*6940*/  ISETP.NE.U32.AND P0, PT, RZ, UR6, PT ;  /* 0x00000006ff007c0c */ /* 0x000fe2000bf05070 */
[----:B------:R-:W3:Y:S01]  /*6950*/  S2R R12, SR_CTAID.Y ;  /* 0x00000000000c7919 */ /* 0x000ee20000002600 */
[----:B------:R-:W-:Y:S01]  /*6960*/  ULDC UR8, c[0x0][0x150] ;  /* 0x0000540000087ab9 */ /* 0x000fe20000000800 */
[----:B------:R-:W-:Y:S01]  /*6970*/  ULDC UR9, c[0x0][0x8d8] ;  /* 0x0002360000097ab9 */ /* 0x000fe20000000800 */
[----:B------:R-:W-:Y:S01]  /*6980*/  ISETP.NE.AND.EX P0, PT, RZ, UR7, PT, P0 ;  /* 0x00000007ff007c0c */ /* 0x000fe2000bf05300 */
[----:B------:R-:W-:Y:S01]  /*6990*/  IMAD.MOV.U32 R4, RZ, RZ, R16 ;  /* 0x000000ffff047224 */ /* 0x000fe200078e0010 */
[----:B-1----:R-:W-:-:S05]  /*69a0*/  I2FP.F32.U32 R5, R13 ;  /* 0x0000000d00057245 */ /* 0x002fca0000201000 */
[----:B------:R-:W-:Y:S01]  /*69b0*/  FMUL R19, R5, UR8 ;  /* 0x0000000805137c20 */ /* 0x000fe20008400000 */
[----:B------:R-:W-:-:S05]  /*69c0*/  IMAD.MOV.U32 R5, RZ, RZ, R17 ;  /* 0x000000ffff057224 */ /* 0x000fca00078e0011 */
[----:B---3--:R-:W-:Y:S05]  /*69d0*/  @!P0 BRA `(.L_x_128) ;  /* 0x0000000000288947 */ /* 0x008fea0003800000 */
[----:B------:R-:W-:Y:S02]  /*69e0*/  ULDC UR8, c[0x0][0x8dc] ;  /* 0x0002370000087ab9 */ /* 0x000fe40000000800 */
[----:B------:R-:W-:-:S05]  /*69f0*/  IADD3 R5, P0, R16, UR8, RZ ;  /* 0x0000000810057c10 */ /* 0x000fca000ff1e0ff */
[----:B------:R-:W-:-:S04]  /*6a00*/  IMAD.X R15, RZ, RZ, R17, P0 ;  /* 0x000000ffff0f7224 */ /* 0x000fc800000e0611 */
[----:B------:R-:W-:-:S04]  /*6a10*/  IMAD.WIDE.U32 R6, R15, UR6, RZ ;  /* 0x000000060f067c25 */ /* 0x000fc8000f8e00ff */
[----:B------:R-:W-:-:S04]  /*6a20*/  IMAD.WIDE.U32 R6, P0, R5, UR7, R6 ;  /* 0x0000000705067c25 */ /* 0x000fc8000f800006 */
[----:B------:R-:W-:-:S04]  /*6a30*/  IMAD.WIDE.U32 R4, R5, UR6, RZ ;  /* 0x0000000605047c25 */ /* 0x000fc8000f8e00ff */
[----:B------:R-:W-:Y:S01]  /*6a40*/  IMAD.MOV.U32 R4, RZ, RZ, R7 ;  /* 0x000000ffff047224 */ /* 0x000fe200078e0007 */
[----:B------:R-:W-:Y:S01]  /*6a50*/  IADD3 RZ, P1, R5, R6, RZ ;  /* 0x0000000605ff7210 */ /* 0x000fe20007f3e0ff */
[----:B------:R-:W-:-:S04]  /*6a60*/  IMAD.X R5, RZ, RZ, RZ, P0 ;  /* 0x000000ffff057224 */ /* 0x000fc800000e06ff */
[----:B------:R-:W-:-:S08]  /*6a70*/  IMAD.WIDE.U32.X R4, R15, UR7, R4, P1 ;  /* 0x000000070f047c25 */ /* 0x000fd000088e0404 */
.L_x_128:
[--C-:B------:R-:W-:Y:S01]  /*6a80*/  SHF.R.U64 R14, R4, UR9, R5.reuse ;  /* 0x00000009040e7c19 */ /* 0x100fe20008001205 */
[----:B------:R-:W1:Y:S01]  /*6a90*/  F2I.U32.TRUNC.NTZ R19, R19 ;  /* 0x0000001300137305 */ /* 0x000e62000020f000 */
[----:B------:R-:W-:Y:S01]  /*6aa0*/  SHF.R.U32.HI R4, RZ, UR9, R5 ;  /* 0x00000009ff047c19 */ /* 0x000fe20008011605 */
[----:B------:R-:W-:Y:S01]  /*6ab0*/  ULDC.64 UR6, c[0x0][0x8c8] ;  /* 0x0002320000067ab9 */ /* 0x000fe20000000a00 */
[----:B------:R-:W-:Y:S01]  /*6ac0*/  IADD3 R7, P0, RZ, -R14, RZ ;  /* 0x8000000eff077210 */ /* 0x000fe20007f1e0ff */
[----:B------:R-:W-:Y:S01]  /*6ad0*/  ULDC.64 UR8, c[0x0][0x8e8] ;  /* 0x00023a0000087ab9 */ /* 0x000fe20000000a00 */
[----:B------:R-:W3:Y:S03]  /*6ae0*/  LDC R21, c[0x0][0x148] ;  /* 0x00005200ff157b82 */ /* 0x000ee60000000800 */
[----:B------:R-:W-:Y:S01]  /*6af0*/  IMAD.X R4, RZ, RZ, ~R4, P0 ;  /* 0x000000ffff047224 */ /* 0x000fe200000e0e04 */
[----:B------:R-:W-:-:S03]  /*6b00*/  ISETP.NE.U32.AND P0, PT, RZ, UR8, PT ;  /* 0x00000008ff007c0c */ /* 0x000fc6000bf05070 */
[----:B------:R-:W-:Y:S01]  /*6b10*/  IMAD R6, R4, UR6, RZ ;  /* 0x0000000604067c24 */ /* 0x000fe2000f8e02ff */
[----:B------:R-:W-:Y:S01]  /*6b20*/  ISETP.NE.AND.EX P0, PT, RZ, UR9, PT, P0 ;  /* 0x00000009ff007c0c */ /* 0x000fe2000bf05300 */
[----:B------:R-:W-:Y:S01]  /*6b30*/  IMAD.WIDE.U32 R4, R7, UR6, R16 ;  /* 0x0000000607047c25 */ /* 0x000fe2000f8e0010 */
[----:B------:R-:W-:-:S03]  /*6b40*/  ULDC UR6, c[0x0][0x8c0] ;  /* 0x0002300000067ab9 */ /* 0x000fc60000000800 */
[----:B------:R-:W-:Y:S01]  /*6b50*/  IMAD R7, R7, UR7, R6 ;  /* 0x0000000707077c24 */ /* 0x000fe2000f8e0206 */
[----:B------:R-:W-:Y:S01]  /*6b60*/  ULDC UR7, c[0x0][0x154] ;  /* 0x0000550000077ab9 */ /* 0x000fe20000000800 */
[----:B-1----:R-:W-:Y:S02]  /*6b70*/  IMAD.MOV R6, RZ, RZ, -R19 ;  /* 0x000000ffff067224 */ /* 0x002fe400078e0a13 */
[----:B------:R-:W-:Y:S02]  /*6b80*/  IMAD.IADD R5, R5, 0x1, R7 ;  /* 0x0000000105057824 */ /* 0x000fe400078e0207 */
[----:B--2---:R-:W-:Y:S01]  /*6b90*/  IMAD R13, R20, R6, R13 ;  /* 0x00000006140d7224 */ /* 0x004fe200078e020d */
[----:B------:R-:W-:Y:S02]  /*6ba0*/  I2FP.F32.U32 R6, R12 ;  /* 0x0000000c00067245 */ /* 0x000fe40000201000 */
[--C-:B------:R-:W-:Y:S02]  /*6bb0*/  SHF.R.U64 R15, R4, UR6, R5.reuse ;  /* 0x00000006040f7c19 */ /* 0x100fe40008001205 */
[----:B------:R-:W-:Y:S01]  /*6bc0*/  SHF.R.U32.HI R4, RZ, UR6, R5 ;  /* 0x00000006ff047c19 */ /* 0x000fe20008011605 */
[----:B------:R-:W-:Y:S01]  /*6bd0*/  FMUL R6, R6, UR7 ;  /* 0x0000000706067c20 */ /* 0x000fe20008400000 */
[----:B------:R-:W-:-:S02]  /*6be0*/  ULDC UR6, c[0x0][0x8b0] ;  /* 0x00022c0000067ab9 */ /* 0x000fc40000000800 */
[--C-:B------:R-:W-:Y:S01]  /*6bf0*/  SHF.R.U64 R20, R15, UR6, R4.reuse ;  /* 0x000000060f147c19 */ /* 0x100fe20008001204 */
[----:B------:R1:W2:Y:S01]  /*6c00*/  F2I.U32.TRUNC.NTZ R24, R6 ;  /* 0x0000000600187305 */ /* 0x0002a2000020f000 */
[----:B------:R-:W-:Y:S01]  /*6c10*/  SHF.R.U32.HI R5, RZ, UR6, R4 ;  /* 0x00000006ff057c19 */ /* 0x000fe20008011604 */
[----:B------:R-:W-:-:S03]  /*6c20*/  ULDC UR6, c[0x0][0x900] ;  /* 0x0002400000067ab9 */ /* 0x000fc60000000800 */
[--C-:B------:R-:W-:Y:S02]  /*6c30*/  SHF.R.U64 R19, R20, UR6, R5.reuse ;  /* 0x0000000614137c19 */ /* 0x100fe40008001205 */
[----:B------:R-:W-:-:S03]  /*6c40*/  SHF.R.U32.HI R23, RZ, UR6, R5 ;  /* 0x00000006ff177c19 */ /* 0x000fc60008011605 */
[----:B------:R-:W-:Y:S02]  /*6c50*/  IMAD.MOV.U32 R4, RZ, RZ, R19 ;  /* 0x000000ffff047224 */ /* 0x000fe400078e0013 */
[----:B------:R-:W-:Y:S01]  /*6c60*/  IMAD.MOV.U32 R5, RZ, RZ, R23 ;  /* 0x000000ffff057224 */ /* 0x000fe200078e0017 */
[----:B-1----:R-:W-:Y:S06]  /*6c70*/  @!P0 BRA `(.L_x_129) ;  /* 0x0000000000288947 */ /* 0x002fec0003800000 */
        /* <DEDUP_REMOVED lines=10> */
.L_x_129:
[----:B------:R-:W-:Y:S01]  /*6d20*/  ISETP.NE.AND P0, PT, R2, 0x1, PT ;  /* 0x000000010200780c */ /* 0x000fe20003f05270 */
[----:B------:R-:W-:Y:S01]  /*6d30*/  ULDC UR6, c[0x0][0x8f0] ;  /* 0x00023c0000067ab9 */ /* 0x000fe20000000800 */
[----:B------:R-:W-:Y:S01]  /*6d40*/  LOP3.LUT R20, R20, UR18, RZ, 0xc0, !PT ;  /* 0x0000001214147c12 */ /* 0x000fe2000f8ec0ff */
[----:B--2---:R-:W-:Y:S01]  /*6d50*/  IMAD.MOV R24, RZ, RZ, -R24 ;  /* 0x000000ffff187224 */ /* 0x004fe200078e0a18 */
[----:B------:R-:W-:Y:S01]  /*6d60*/  SHF.R.U64 R5, R4, UR6, R5 ;  /* 0x0000000604057c19 */ /* 0x000fe20008001205 */
[----:B------:R-:W-:Y:S01]  /*6d70*/  ULDC UR6, c[0x0][0x8e0] ;  /* 0x0002380000067ab9 */ /* 0x000fe20000000800 */
[----:B------:R-:W-:Y:S01]  /*6d80*/  LOP3.LUT R6, R15, UR17, RZ, 0xc0, !PT ;  /* 0x000000110f067c12 */ /* 0x000fe2000f8ec0ff */
[----:B------:R-:W-:Y:S02]  /*6d90*/  ULDC UR7, c[0x0][0x8b8] ;  /* 0x00022e0000077ab9 */ /* 0x000fe40000000800 */
[----:B------:R-:W-:Y:S02]  /*6da0*/  IMAD.MOV R4, RZ, RZ, -R5 ;  /* 0x000000ffff047224 */ /* 0x000fe400078e0a05 */
[----:B------:R-:W-:-:S02]  /*6db0*/  IMAD R20, R5, UR19, R20 ;  /* 0x0000001305147c24 */ /* 0x000fc4000f8e0214 */
[----:B---3--:R-:W-:Y:S02]  /*6dc0*/  @P0 IMAD R13, R21, R24, R12 ;  /* 0x00000018150d0224 */ /* 0x008fe400078e020c */
[----:B------:R-:W-:Y:S01]  /*6dd0*/  IMAD R19, R4, UR6, R19 ;  /* 0x0000000604137c24 */ /* 0x000fe2000f8e0213 */
[----:B------:R-:W-:Y:S01]  /*6de0*/  ULDC UR6, c[0x0][0x8a8] ;  /* 0x00022a0000067ab9 */ /* 0x000fe20000000800 */
[----:B------:R-:W-:Y:S02]  /*6df0*/  IMAD R20, R20, UR7, R13 ;  /* 0x0000000714147c24 */ /* 0x000fe4000f8e020d */
[----:B------:R-:W-:Y:S02]  /*6e00*/  IMAD R19, R19, UR6, R6 ;  /* 0x0000000613137c24 */ /* 0x000fe4000f8e0206 */
[----:B------:R-:W-:Y:S02]  /*6e10*/  IMAD.MOV.U32 R4, RZ, RZ, 0x1 ;  /* 0x00000001ff047424 */ /* 0x000fe400078e00ff */
[----:B------:R-:W-:Y:S01]  /*6e20*/  IMAD.MOV.U32 R12, RZ, RZ, R14 ;  /* 0x000000ffff0c7224 */ /* 0x000fe200078e000e */
[----:B------:R-:W-:-:S02]  /*6e30*/  SEL R13, R19, R20, !P0 ;  /* 0x00000014130d7207 */ /* 0x000fc40004000000 */
[----:B------:R-:W-:-:S07]  /*6e40*/  SEL R20, R20, R19, !P0 ;  /* 0x0000001314147207 */ /* 0x000fce0004000000 */
.L_x_127:
[----:B------:R-:W-:Y:S05]  /*6e50*/  BSYNC B1 ;  /* 0x0000000000017941 */ /* 0x000fea0003800000 */
.L_x_126:
[----:B------:R-:W-:-:S13]  /*6e60*/  LOP3.LUT P0, RZ, R4, 0xff, RZ, 0xc0, !PT ;  /* 0x000000ff04ff7812 */ /* 0x000fda000780c0ff */
[----:B------:R-:W-:Y:S05]  /*6e70*/  @P0 BRA `(.L_x_130) ;  /* 0xfffffff400400947 */ /* 0x000fea000383ffff */
[----:B------:R-:W-:Y:S05]  /*6e80*/  BSYNC B0 ;  /* 0x0000000000007941 */ /* 0x000fea0003800000 */
.L_x_119:
[----:B------:R-:W-:-:S03]  /*6e90*/  UMOV UR6, 0xffffffff ;  /* 0xffffffff00067882 */ /* 0x000fc60000000000 */
[----:B------:R-:W-:Y:S05]  /*6ea0*/  BRA.DIV UR6, `(.L_x_131) ;  /* 0x0000000a063c7947 */ /* 0x000fea000b800000 */
[----:B------:R-:W-:-:S13]  /*6eb0*/  ELECT P6, URZ, PT ;  /* 0x00000000003f782f */ /* 0x000fda00038c0000 */
.L_x_153:
[----:B------:R-:W-:Y:S05]  /*6ec0*/  @!P6 BRA `(.L_x_14) ;  /* 0x000000040034e947 */ /* 0x000fea0003800000 */
[----:B------:R-:W-:-:S04]  /*6ed0*/  LOP3.LUT R22, R22, 0x2, RZ, 0xfc, !PT ;  /* 0x0000000216167812 */ /* 0x000fc800078efcff */
[----:B------:R-:W-:-:S13]  /*6ee0*/  ISETP.NE.AND P0, PT, R22, 0x3, PT ;  /* 0x000000031600780c */ /* 0x000fda0003f05270 */
[----:B------:R-:W-:Y:S05]  /*6ef0*/  @!P0 BRA `(.L_x_132) ;  /* 0x0000000000048947 */ /* 0x000fea0003800000 */
[----:B-1----:R-:W-:Y:S01]  /*6f00*/  BPT.TRAP 0x1 ;  /* 0x000000040000795c */ /* 0x002fe20000300000 */
.L_x_132:
[----:B------:R-:W2:Y:S01]  /*6f10*/  S2R R3, SR_CgaCtaId ;  /* 0x0000000000037919 */ /* 0x000ea20000008800 */
[----:B------:R-:W-:Y:S02]  /*6f20*/  MOV R0, 0x400 ;  /* 0x0000040000007802 */ /* 0x000fe40000000f00 */
[----:B------:R-:W-:Y:S02]  /*6f30*/  SHF.L.U32 R2, R10, 0x1f, RZ ;  /* 0x0000001f0a027819 */ /* 0x000fe400000006ff */
[----:B--2---:R-:W-:-:S05]  /*6f40*/  LEA R0, R3, R0, 0x18 ;  /* 0x0000000003007211 */ /* 0x004fca00078ec0ff */
[----:B------:R-:W-:-:S04]  /*6f50*/  VIADD R0, R0, 0x40 ;  /* 0x0000004000007836 */ /* 0x000fc80000000000 */
[C---:B------:R-:W-:Y:S02]  /*6f60*/  IMAD R5, R9.reuse, 0x8, R0 ;  /* 0x0000000809057824 */ /* 0x040fe400078e0200 */
[----:B------:R-:W-:Y:S02]  /*6f70*/  VIADD R9, R9, 0x1 ;  /* 0x0000000109097836 */ /* 0x000fe40000000000 */
[----:B------:R-:W2:Y:S03]  /*6f80*/  SYNCS.PHASECHK.TRANS64.TRYWAIT P0, [R5+URZ], R2 ;  /* 0x00000002050075a7 */ /* 0x000ea6000800017f */
[----:B------:R-:W-:-:S04]  /*6f90*/  ISETP.NE.AND P1, PT, R9, 0x8, PT ;  /* 0x000000080900780c */ /* 0x000fc80003f25270 */
[----:B------:R-:W-:Y:S02]  /*6fa0*/  SEL R3, RZ, 0x1, P1 ;  /* 0x00000001ff037807 */ /* 0x000fe40000800000 */
[----:B------:R-:W-:Y:S02]  /*6fb0*/  SEL R9, R9, RZ, P1 ;  /* 0x000000ff09097207 */ /* 0x000fe40000800000 */
[----:B------:R-:W-:-:S03]  /*6fc0*/  LOP3.LUT R10, R10, R3, RZ, 0x3c, !PT ;  /* 0x000000030a0a7212 */ /* 0x000fc600078e3cff */
[----:B------:R-:W-:Y:S01]  /*6fd0*/  IMAD R7, R9, 0x8, R0 ;  /* 0x0000000809077824 */ /* 0x000fe200078e0200 */
[----:B------:R-:W-:Y:S01]  /*6fe0*/  SHF.L.U32 R4, R10, 0x1f, RZ ;  /* 0x0000001f0a047819 */ /* 0x000fe200000006ff */
[----:B--2---:R-:W-:Y:S06]  /*6ff0*/  @!P0 BRA `(.L_x_133) ;  /* 0x0000000800088947 */ /* 0x004fec0003800000 */
.L_x_154:
[----:B------:R-:W3:Y:S01]  /*7000*/  SYNCS.PHASECHK.TRANS64.TRYWAIT P0, [R7+URZ], R4 ;  /* 0x00000004070075a7 */ /* 0x000ee2000800017f */
[----:B--2---:R-:W-:-:S05]  /*7010*/  VIADD R2, R9, 0x1 ;  /* 0x0000000109027836 */ /* 0x004fca0000000000 */
[----:B------:R-:W-:-:S04]  /*7020*/  ISETP.NE.AND P1, PT, R2, 0x8, PT ;  /* 0x000000080200780c */ /* 0x000fc80003f25270 */
[----:B------:R-:W-:Y:S02]  /*7030*/  SEL R3, RZ, 0x1, P1 ;  /* 0x00000001ff037807 */ /* 0x000fe40000800000 */
[----:B------:R-:W-:Y:S02]  /*7040*/  SEL R9, R2, RZ, P1 ;  /* 0x000000ff02097207 */ /* 0x000fe40000800000 */
[----:B------:R-:W-:-:S03]  /*7050*/  LOP3.LUT R10, R10, R3, RZ, 0x3c, !PT ;  /* 0x000000030a0a7212 */ /* 0x000fc600078e3cff */
[----:B------:R-:W-:Y:S01]  /*7060*/  IMAD R6, R9, 0x8, R0 ;  /* 0x0000000809067824 */ /* 0x000fe200078e0200 */
[----:B------:R-:W-:Y:S01]  /*7070*/  SHF.L.U32 R5, R10, 0x1f, RZ ;  /* 0x0000001f0a057819 */ /* 0x000fe200000006ff */
[----:B---3--:R-:W-:Y:S06]  /*7080*/  @!P0 BRA `(.L_x_134) ;  /* 0x0000000400f88947 */ /* 0x008fec0003800000 */
.L_x_155:
[----:B------:R-:W3:Y:S01]  /*7090*/  SYNCS.PHASECHK.TRANS64.TRYWAIT P0, [R6+URZ], R5 ;  /* 0x00000005060075a7 */ /* 0x000ee2000800017f */
[----:B------:R-:W-:-:S05]  /*70a0*/  VIADD R2, R9, 0x1 ;  /* 0x0000000109027836 */ /* 0x000fca0000000000 */
[----:B------:R-:W-:-:S04]  /*70b0*/  ISETP.NE.AND P1, PT, R2, 0x8, PT ;  /* 0x000000080200780c */ /* 0x000fc80003f25270 */
[----:B------:R-:W-:Y:S02]  /*70c0*/  SEL R3, RZ, 0x1, P1 ;  /* 0x00000001ff037807 */ /* 0x000fe40000800000 */
[----:B--2---:R-:W-:Y:S02]  /*70d0*/  SEL R7, R2, RZ, P1 ;  /* 0x000000ff02077207 */ /* 0x004fe40000800000 */
[----:B------:R-:W-:-:S03]  /*70e0*/  LOP3.LUT R10, R10, R3, RZ, 0x3c, !PT ;  /* 0x000000030a0a7212 */ /* 0x000fc600078e3cff */
[----:B------:R-:W-:Y:S01]  /*70f0*/  IMAD R9, R7, 0x8, R0 ;  /* 0x0000000807097824 */ /* 0x000fe200078e0200 */
[----:B------:R-:W-:Y:S01]  /*7100*/  SHF.L.U32 R4, R10, 0x1f, RZ ;  /* 0x0000001f0a047819 */ /* 0x000fe200000006ff */
[----:B---3--:R-:W-:Y:S06]  /*7110*/  @!P0 BRA `(.L_x_135) ;  /* 0x0000000400e88947 */ /* 0x008fec0003800000 */
.L_x_156:
[----:B------:R-:W3:Y:S01]  /*7120*/  SYNCS.PHASECHK.TRANS64.TRYWAIT P0, [R9+URZ], R4 ;  /* 0x00000004090075a7 */ /* 0x000ee2000800017f */
[----:B------:R-:W-:-:S05]  /*7130*/  VIADD R2, R7, 0x1 ;  /* 0x0000000107027836 */ /* 0x000fca0000000000 */
[----:B------:R-:W-:-:S04]  /*7140*/  ISETP.NE.AND P1, PT, R2, 0x8, PT ;  /* 0x000000080200780c */ /* 0x000fc80003f25270 */
[----:B------:R-:W-:Y:S02]  /*7150*/  SEL R3, RZ, 0x1, P1 ;  /* 0x00000001ff037807 */ /* 0x000fe40000800000 */
[----:B------:R-:W-:Y:S02]  /*7160*/  SEL R7, R2, RZ, P1 ;  /* 0x000000ff02077207 */ /* 0x000fe40000800000 */
[----:B------:R-:W-:-:S03]  /*7170*/  LOP3.LUT R10, R10, R3, RZ, 0x3c, !PT ;  /* 0x000000030a0a7212 */ /* 0x000fc600078e3cff */
[----:B--2---:R-:W-:Y:S01]  /*7180*/  IMAD R6, R7, 0x8, R0 ;  /* 0x0000000807067824 */ /* 0x004fe200078e0200 */
[----:B------:R-:W-:Y:S01]  /*7190*/  SHF.L.U32 R5, R10, 0x1f, RZ ;  /* 0x0000001f0a057819 */ /* 0x000fe200000006ff */
[----:B---3--:R-:W-:Y:S06]  /*71a0*/  @!P0 BRA `(.L_x_136) ;  /* 0x0000000400d88947 */ /* 0x008fec0003800000 */
.L_x_157:
        /* <DEDUP_REMOVED lines=9> */
.L_x_158:
        /* <DEDUP_REMOVED lines=9> */
.L_x_159:
[----:B------:R-:W3:Y:S01]  /*72d0*/  SYNCS.PHASECHK.TRANS64.TRYWAIT P0, [R6+URZ], R5 ;  /* 0x00000005060075a7 */ /* 0x000ee2000800017f */
[----:B------:R-:W-:-:S05]  /*72e0*/  VIADD R2, R7, 0x1 ;  /* 0x0000000107027836 */ /* 0x000fca0000000000 */
[----:B------:R-:W-:-:S04]  /*72f0*/  ISETP.NE.AND P1, PT, R2, 0x8, PT ;  /* 0x000000080200780c */ /* 0x000fc80003f25270 */
[----:B--2---:R-:W-:Y:S02]  /*7300*/  SEL R4, RZ, 0x1, P1 ;  /* 0x00000001ff047807 */ /* 0x004fe40000800000 */
[----:B------:R-:W-:Y:S02]  /*7310*/  SEL R3, R2, RZ, P1 ;  /* 0x000000ff02037207 */ /* 0x000fe40000800000 */
[----:B------:R-:W-:Y:S01]  /*7320*/  LOP3.LUT R4, R11, R4, RZ, 0x3c, !PT ;  /* 0x000000040b047212 */ /* 0x000fe200078e3cff */
[----:B---3--:R-:W-:Y:S06]  /*7330*/  @!P0 BRA `(.L_x_139) ;  /* 0x0000000400b08947 */ /* 0x008fec0003800000 */
.L_x_160:
[----:B------:R-:W-:Y:S01]  /*7340*/  IMAD R3, R3, 0x8, R0 ;  /* 0x0000000803037824 */ /* 0x000fe200078e0200 */
[----:B------:R-:W-:-:S07]  /*7350*/  SHF.L.U32 R0, R4, 0x1f, RZ ;  /* 0x0000001f04007819 */ /* 0x000fce00000006ff */
.L_x_140:
[----:B---3--:R3:W4:Y:S02]  /*7360*/  SYNCS.PHASECHK.TRANS64.TRYWAIT P0, [R3+URZ], R0 ;  /* 0x00000000030075a7 */ /* 0x008724000800017f */
[----:B----4-:R-:W-:Y:S05]  /*7370*/  @!P0 NANOSLEEP.SYNCS 0x989680 ;  /* 0x009896800000895d */ /* 0x010fea0003900000 */
[----:B------:R-:W4:Y:S02]  /*7380*/  @!P0 SYNCS.PHASECHK.TRANS64 P0, [R3+URZ], R0 ;  /* 0x00000000030085a7 */ /* 0x000f24000800007f */
[----:B----4-:R-:W-:Y:S05]  /*7390*/  @!P0 BRA `(.L_x_140) ;  /* 0xfffffffc00f08947 */ /* 0x010fea000383ffff */
.L_x_14:
[----:B-1----:R-:W-:Y:S05]  /*73a0*/  BSYNC B6 ;  /* 0x0000000000067941 */ /* 0x002fea0003800000 */
.L_x_12:
[----:B------:R-:W-:Y:S05]  /*73b0*/  EXIT ;  /* 0x000000000000794d */ /* 0x000fea0003800000 */
.L_x_27:
[----:B----4-:R4:W1:Y:S02]  /*73c0*/  SYNCS.PHASECHK.TRANS64.TRYWAIT P1, [R3+URZ], R0 ;  /* 0x00000000030075a7 */ /* 0x010864000802017f */
[----:B-1----:R-:W-:Y:S05]  /*73d0*/  @!P1 NANOSLEEP.SYNCS 0x989680 ;  /* 0x009896800000995d */ /* 0x002fea0003900000 */
[----:B------:R-:W1:Y:S02]  /*73e0*/  @!P1 SYNCS.PHASECHK.TRANS64 P1, [R3+URZ], R0 ;  /* 0x00000000030095a7 */ /* 0x000e64000802007f */
[----:B-1----:R-:W-:Y:S05]  /*73f0*/  @!P1 BRA `(.L_x_27) ;  /* 0xfffffffc00f09947 */ /* 0x002fea000383ffff */
[----:B------:R-:W-:Y:S05]  /*7400*/  BRA `(.L_x_26) ;  /* 0xffffffa400a47947 */ /* 0x000fea000383ffff */
.L_x_32:
[----:B---3--:R-:W-:-:S04]  /*7410*/  IMAD.U32 R5, RZ, RZ, UR4 ;  /* 0x00000004ff057e24 */ /* 0x008fc8000f8e00ff */
[----:B------:R3:W4:Y:S03]  /*7420*/  SYNCS.PHASECHK.TRANS64.TRYWAIT P1, [R5+URZ], R4 ;  /* 0x00000004050075a7 */ /* 0x000726000802017f */
[----:B----4-:R-:W-:Y:S05]  /*7430*/  @!P1 NANOSLEEP.SYNCS 0x989680 ;  /* 0x009896800000995d */ /* 0x010fea0003900000 */
[----:B------:R-:W4:Y:S02]  /*7440*/  @!P1 SYNCS.PHASECHK.TRANS64 P1, [R5+URZ], R4 ;  /* 0x00000004050095a7 */ /* 0x000f24000802007f */
[----:B----4-:R-:W-:Y:S05]  /*7450*/  @!P1 BRA `(.L_x_32) ;  /* 0xfffffffc00ec9947 */ /* 0x010fea000383ffff */
[----:B------:R-:W-:Y:S05]  /*7460*/  BRA `(.L_x_31) ;  /* 0xffffffa800747947 */ /* 0x000fea000383ffff */
.L_x_55:
[----:B-1----:R1:W2:Y:S02]  /*7470*/  SYNCS.PHASECHK.TRANS64.TRYWAIT P2, [R5+URZ+0x80], R4 ;  /* 0x00008004050075a7 */ /* 0x0022a4000804017f */
[----:B--2---:R-:W-:Y:S05]  /*7480*/  @!P2 NANOSLEEP.SYNCS 0x989680 ;  /* 0x009896800000a95d */ /* 0x004fea0003900000 */
[----:B------:R-:W2:Y:S02]  /*7490*/  @!P2 SYNCS.PHASECHK.TRANS64 P2, [R5+URZ+0x80], R4 ;  /* 0x000080040500a5a7 */ /* 0x000ea4000804007f */
[----:B--2---:R-:W-:Y:S05]  /*74a0*/  @!P2 BRA `(.L_x_55) ;  /* 0xfffffffc00f0a947 */ /* 0x004fea000383ffff */
[----:B------:R-:W-:Y:S05]  /*74b0*/  BRA `(.L_x_141) ;  /* 0xffffffb800687947 */ /* 0x000fea000383ffff */
.L_x_69:
[----:B-1----:R1:W2:Y:S02]  /*74c0*/  SYNCS.PHASECHK.TRANS64.TRYWAIT P3, [R5+URZ+0x80], R12 ;  /* 0x0000800c050075a7 */ /* 0x0022a4000806017f */
[----:B--2---:R-:W-:Y:S05]  /*74d0*/  @!P3 NANOSLEEP.SYNCS 0x989680 ;  /* 0x009896800000b95d */ /* 0x004fea0003900000 */
[----:B------:R-:W2:Y:S02]  /*74e0*/  @!P3 SYNCS.PHASECHK.TRANS64 P3, [R5+URZ+0x80], R12 ;  /* 0x0000800c0500b5a7 */ /* 0x000ea4000806007f */
[----:B--2---:R-:W-:Y:S05]  /*74f0*/  @!P3 BRA `(.L_x_69) ;  /* 0xfffffffc00f0b947 */ /* 0x004fea000383ffff */
[----:B------:R-:W-:Y:S05]  /*7500*/  BRA `(.L_x_142) ;  /* 0xffffffc400487947 */ /* 0x000fea000383ffff */
.L_x_89:
[----:B-1----:R-:W-:-:S04]  /*7510*/  IMAD.U32 R3, RZ, RZ, UR4 ;  /* 0x00000004ff037e24 */ /* 0x002fc8000f8e00ff */
[----:B------:R1:W2:Y:S03]  /*7520*/  SYNCS.PHASECHK.TRANS64.TRYWAIT P0, [R3+URZ+0xb8], R0 ;  /* 0x0000b800030075a7 */ /* 0x0002a6000800017f */
[----:B--2---:R-:W-:Y:S05]  /*7530*/  @!P0 NANOSLEEP.SYNCS 0x989680 ;  /* 0x009896800000895d */ /* 0x004fea0003900000 */
[----:B------:R-:W2:Y:S02]  /*7540*/  @!P0 SYNCS.PHASECHK.TRANS64 P0, [R3+URZ+0xb8], R0 ;  /* 0x0000b800030085a7 */ /* 0x000ea4000800007f */
[----:B--2---:R-:W-:Y:S05]  /*7550*/  @!P0 BRA `(.L_x_89) ;  /* 0xfffffffc00ec8947 */ /* 0x004fea000383ffff */
[----:B------:R-:W-:Y:S05]  /*7560*/  BRA `(.L_x_88) ;  /* 0xffffffd800f07947 */ /* 0x000fea000383ffff */
.L_x_98:
[----:B-1----:R-:W-:-:S04]  /*7570*/  IMAD.U32 R5, RZ, RZ, UR5 ;  /* 0x00000005ff057e24 */ /* 0x002fc8000f8e00ff */
[----:B------:R1:W2:Y:S03]  /*7580*/  SYNCS.PHASECHK.TRANS64.TRYWAIT P1, [R5+URZ+0x98], R4 ;  /* 0x00009804050075a7 */ /* 0x0002a6000802017f */
[----:B--2---:R-:W-:Y:S05]  /*7590*/  @!P1 NANOSLEEP.SYNCS 0x989680 ;  /* 0x009896800000995d */ /* 0x004fea0003900000 */
[----:B------:R-:W2:Y:S02]  /*75a0*/  @!P1 SYNCS.PHASECHK.TRANS64 P1, [R5+URZ+0x98], R4 ;  /* 0x00009804050095a7 */ /* 0x000ea4000802007f */
[----:B--2---:R-:W-:Y:S05]  /*75b0*/  @!P1 BRA `(.L_x_98) ;  /* 0xfffffffc00ec9947 */ /* 0x004fea000383ffff */
[----:B------:R-:W-:Y:S05]  /*75c0*/  BRA `(.L_x_143) ;  /* 0xffffffdc00e47947 */ /* 0x000fea000383ffff */
.L_x_104:
[----:B-1----:R-:W-:-:S04]  /*75d0*/  IMAD.U32 R7, RZ, RZ, UR4 ;  /* 0x00000004ff077e24 */ /* 0x002fc8000f8e00ff */
[----:B------:R1:W3:Y:S03]  /*75e0*/  SYNCS.PHASECHK.TRANS64.TRYWAIT P1, [R7+URZ+0x98], R0 ;  /* 0x00009800070075a7 */ /* 0x0002e6000802017f */
[----:B---3--:R-:W-:Y:S05]  /*75f0*/  @!P1 NANOSLEEP.SYNCS 0x989680 ;  /* 0x009896800000995d */ /* 0x008fea0003900000 */
[----:B------:R-:W3:Y:S02]  /*7600*/  @!P1 SYNCS.PHASECHK.TRANS64 P1, [R7+URZ+0x98], R0 ;  /* 0x00009800070095a7 */ /* 0x000ee4000802007f */
[----:B---3--:R-:W-:Y:S05]  /*7610*/  @!P1 BRA `(.L_x_104) ;  /* 0xfffffffc00ec9947 */ /* 0x008fea000383ffff */
[----:B------:R-:W-:Y:S05]  /*7620*/  BRA `(.L_x_144) ;  /* 0xffffffe0004c7947 */ /* 0x000fea000383ffff */
.L_x_114:
[----:B-1----:R1:W2:Y:S02]  /*7630*/  SYNCS.PHASECHK.TRANS64.TRYWAIT P0, [R3+URZ+0x98], R2 ;  /* 0x00009802030075a7 */ /* 0x0022a4000800017f */
[----:B--2---:R-:W-:Y:S05]  /*7640*/  @!P0 NANOSLEEP.SYNCS 0x989680 ;  /* 0x009896800000895d */ /* 0x004fea0003900000 */
[----:B------:R-:W2:Y:S02]  /*7650*/  @!P0 SYNCS.PHASECHK.TRANS64 P0, [R3+URZ+0x98], R2 ;  /* 0x00009802030085a7 */ /* 0x000ea4000800007f */
[----:B--2---:R-:W-:Y:S05]  /*7660*/  @!P0 BRA `(.L_x_114) ;  /* 0xfffffffc00f08947 */ /* 0x004fea000383ffff */
[----:B------:R-:W-:Y:S05]  /*7670*/  BRA `(.L_x_145) ;  /* 0xffffffe800647947 */ /* 0x000fea000383ffff */
.L_x_116:
[----:B-1----:R1:W2:Y:S02]  /*7680*/  SYNCS.PHASECHK.TRANS64.TRYWAIT P0, [R5+URZ+0x98], R0 ;  /* 0x00009800050075a7 */ /* 0x0022a4000800017f */
[----:B--2---:R-:W-:Y:S05]  /*7690*/  @!P0 NANOSLEEP.SYNCS 0x989680 ;  /* 0x009896800000895d */ /* 0x004fea0003900000 */
[----:B------:R-:W2:Y:S02]  /*76a0*/  @!P0 SYNCS.PHASECHK.TRANS64 P0, [R5+URZ+0x98], R0 ;  /* 0x00009800050085a7 */ /* 0x000ea4000800007f */
[----:B--2---:R-:W-:Y:S05]  /*76b0*/  @!P0 BRA `(.L_x_116) ;  /* 0xfffffffc00f08947 */ /* 0x004fea000383ffff */
[----:B------:R-:W-:Y:S05]  /*76c0*/  BRA `(.L_x_146) ;  /* 0xffffffe800847947 */ /* 0x000fea000383ffff */
.L_x_120:
[----:B------:R-:W-:Y:S01]  /*76d0*/  BSSY B1, `(.L_x_147) ;  /* 0x0000006000017945 */ /* 0x000fe20003800000 */
[----:B------:R-:W-:-:S07]  /*76e0*/  IMAD.MOV.U32 R15, RZ, RZ, -0x1 ;  /* 0xffffffffff0f7424 */ /* 0x000fce00078e00ff */
[----:B------:R-:W-:Y:S05]  /*76f0*/  WARPSYNC.COLLECTIVE R15, `(.L_x_148) ;  /* 0x000000000f0c7348 */ /* 0x000fea0003c00000 */
[----:B------:R-:W-:Y:S02]  /*7700*/  ELECT P6, UR62, PT ;  /* 0x00000000003e782f */ /* 0x000fe400038c0000 */
[----:B------:R-:W-:Y:S01]  /*7710*/  MOV R14, UR62 ;  /* 0x0000003e000e7c02 */ /* 0x000fe20008000f00 */
[----:B------:R-:W-:Y:S10]  /*7720*/  ENDCOLLECTIVE ;  /* 0x000000000000791b */ /* 0x000ff40003800000 */
.L_x_148:
[----:B------:R-:W-:Y:S05]  /*7730*/  BSYNC B1 ;  /* 0x0000000000017941 */ /* 0x000fea0003800000 */
.L_x_147:
[----:B------:R-:W-:Y:S05]  /*7740*/  BRA `(.L_x_149) ;  /* 0xffffffec00187947 */ /* 0x000fea000383ffff */
.L_x_123:
[----:B-1----:R1:W2:Y:S02]  /*7750*/  SYNCS.PHASECHK.TRANS64.TRYWAIT P0, [R14+URZ+0x40], R7 ;  /* 0x000040070e0075a7 */ /* 0x0022a4000800017f */
[----:B--2---:R-:W-:Y:S05]  /*7760*/  @!P0 NANOSLEEP.SYNCS 0x989680 ;  /* 0x009896800000895d */ /* 0x004fea0003900000 */
[----:B------:R-:W2:Y:S02]  /*7770*/  @!P0 SYNCS.PHASECHK.TRANS64 P0, [R14+URZ+0x40], R7 ;  /* 0x000040070e0085a7 */ /* 0x000ea4000800007f */
[----:B--2---:R-:W-:Y:S05]  /*7780*/  @!P0 BRA `(.L_x_123) ;  /* 0xfffffffc00f08947 */ /* 0x004fea000383ffff */
[----:B------:R-:W-:Y:S05]  /*7790*/  BRA `(.L_x_150) ;  /* 0xffffffec00507947 */ /* 0x000fea000383ffff */
.L_x_131:
[----:B------:R-:W-:Y:S01]  /*77a0*/  BSSY B0, `(.L_x_151) ;  /* 0x0000006000007945 */ /* 0x000fe20003800000 */
[----:B------:R-:W-:-:S07]  /*77b0*/  IMAD.MOV.U32 R15, RZ, RZ, -0x1 ;  /* 0xffffffffff0f7424 */ /* 0x000fce00078e00ff */
[----:B-1----:R-:W-:Y:S05]  /*77c0*/  WARPSYNC.COLLECTIVE R15, `(.L_x_152) ;  /* 0x000000000f0c7348 */ /* 0x002fea0003c00000 */
[----:B------:R-:W-:Y:S02]  /*77d0*/  ELECT P6, UR62, PT ;  /* 0x00000000003e782f */ /* 0x000fe400038c0000 */
[----:B------:R-:W-:Y:S01]  /*77e0*/  MOV R14, UR62 ;  /* 0x0000003e000e7c02 */ /* 0x000fe20008000f00 */
[----:B-1----:R-:W-:Y:S10]  /*77f0*/  ENDCOLLECTIVE ;  /* 0x000000000000791b */ /* 0x002ff40003800000 */
.L_x_152:
[----:B------:R-:W-:Y:S05]  /*7800*/  BSYNC B0 ;  /* 0x0000000000007941 */ /* 0x000fea0003800000 */
.L_x_151:
[----:B------:R-:W-:Y:S05]  /*7810*/  BRA `(.L_x_153) ;  /* 0xfffffff400a87947 */ /* 0x000fea000383ffff */
.L_x_133:
[----:B--2---:R2:W3:Y:S02]  /*7820*/  SYNCS.PHASECHK.TRANS64.TRYWAIT P0, [R5+URZ], R2 ;  /* 0x00000002050075a7 */ /* 0x0044e4000800017f */
[----:B---3--:R-:W-:Y:S05]  /*7830*/  @!P0 NANOSLEEP.SYNCS 0x989680 ;  /* 0x009896800000895d */ /* 0x008fea0003900000 */
[----:B------:R-:W3:Y:S02]  /*7840*/  @!P0 SYNCS.PHASECHK.TRANS64 P0, [R5+URZ], R2 ;  /* 0x00000002050085a7 */ /* 0x000ee4000800007f */
[----:B---3--:R-:W-:Y:S05]  /*7850*/  @!P0 BRA `(.L_x_133) ;  /* 0xfffffffc00f08947 */ /* 0x008fea000383ffff */
[----:B------:R-:W-:Y:S05]  /*7860*/  BRA `(.L_x_154) ;  /* 0xfffffff400e47947 */ /* 0x000fea000383ffff */
.L_x_134:
[----:B--2---:R2:W3:Y:S02]  /*7870*/  SYNCS.PHASECHK.TRANS64.TRYWAIT P0, [R7+URZ], R4 ;  /* 0x00000004070075a7 */ /* 0x0044e4000800017f */
[----:B---3--:R-:W-:Y:S05]  /*7880*/  @!P0 NANOSLEEP.SYNCS 0x989680 ;  /* 0x009896800000895d */ /* 0x008fea0003900000 */
[----:B------:R-:W3:Y:S02]  /*7890*/  @!P0 SYNCS.PHASECHK.TRANS64 P0, [R7+URZ], R4 ;  /* 0x00000004070085a7 */ /* 0x000ee4000800007f */
[----:B---3--:R-:W-:Y:S05]  /*78a0*/  @!P0 BRA `(.L_x_134) ;  /* 0xfffffffc00f08947 */ /* 0x008fea000383ffff */
[----:B------:R-:W-:Y:S05]  /*78b0*/  BRA `(.L_x_155) ;  /* 0xfffffff400f47947 */ /* 0x000fea000383ffff */
.L_x_135:
[----:B--2---:R2:W3:Y:S02]  /*78c0*/  SYNCS.PHASECHK.TRANS64.TRYWAIT P0, [R6+URZ], R5 ;  /* 0x00000005060075a7 */ /* 0x0044e4000800017f */
[----:B---3--:R-:W-:Y:S05]  /*78d0*/  @!P0 NANOSLEEP.SYNCS 0x989680 ;  /* 0x009896800000895d */ /* 0x008fea0003900000 */
[----:B------:R-:W3:Y:S02]  /*78e0*/  @!P0 SYNCS.PHASECHK.TRANS64 P0, [R6+URZ], R5 ;  /* 0x00000005060085a7 */ /* 0x000ee4000800007f */
[----:B---3--:R-:W-:Y:S05]  /*78f0*/  @!P0 BRA `(.L_x_135) ;  /* 0xfffffffc00f08947 */ /* 0x008fea000383ffff */
[----:B------:R-:W-:Y:S05]  /*7900*/  BRA `(.L_x_156) ;  /* 0xfffffff800047947 */ /* 0x000fea000383ffff */
.L_x_136:
[----:B--2---:R2:W3:Y:S02]  /*7910*/  SYNCS.PHASECHK.TRANS64.TRYWAIT P0, [R9+URZ], R4 ;  /* 0x00000004090075a7 */ /* 0x0044e4000800017f */
[----:B---3--:R-:W-:Y:S05]  /*7920*/  @!P0 NANOSLEEP.SYNCS 0x989680 ;  /* 0x009896800000895d */ /* 0x008fea0003900000 */
[----:B------:R-:W3:Y:S02]  /*7930*/  @!P0 SYNCS.PHASECHK.TRANS64 P0, [R9+URZ], R4 ;  /* 0x00000004090085a7 */ /* 0x000ee4000800007f */
[----:B---3--:R-:W-:Y:S05]  /*7940*/  @!P0 BRA `(.L_x_136) ;  /* 0xfffffffc00f08947 */ /* 0x008fea000383ffff */
[----:B------:R-:W-:Y:S05]  /*7950*/  BRA `(.L_x_157) ;  /* 0xfffffff800147947 */ /* 0x000fea000383ffff */
.L_x_137:
[----:B--2---:R2:W3:Y:S02]  /*7960*/  SYNCS.PHASECHK.TRANS64.TRYWAIT P0, [R6+URZ], R5 ;  /* 0x00000005060075a7 */ /* 0x0044e4000800017f */
[----:B---3--:R-:W-:Y:S05]  /*7970*/  @!P0 NANOSLEEP.SYNCS 0x989680 ;  /* 0x009896800000895d */ /* 0x008fea0003900000 */
[----:B------:R-:W3:Y:S02]  /*7980*/  @!P0 SYNCS.PHASECHK.TRANS64 P0, [R6+URZ], R5 ;  /* 0x00000005060085a7 */ /* 0x000ee4000800007f */
[----:B---3--:R-:W-:Y:S05]  /*7990*/  @!P0 BRA `(.L_x_137) ;  /* 0xfffffffc00f08947 */ /* 0x008fea000383ffff */
[----:B------:R-:W-:Y:S05]  /*79a0*/  BRA `(.L_x_158) ;  /* 0xfffffff800247947 */ /* 0x000fea000383ffff */
.L_x_138:
[----:B--2---:R2:W3:Y:S02]  /*79b0*/  SYNCS.PHASECHK.TRANS64.TRYWAIT P0, [R9+URZ], R4 ;  /* 0x00000004090075a7 */ /* 0x0044e4000800017f */
[----:B---3--:R-:W-:Y:S05]  /*79c0*/  @!P0 NANOSLEEP.SYNCS 0x989680 ;  /* 0x009896800000895d */ /* 0x008fea0003900000 */
[----:B------:R-:W3:Y:S02]  /*79d0*/  @!P0 SYNCS.PHASECHK.TRANS64 P0, [R9+URZ], R4 ;  /* 0x00000004090085a7 */ /* 0x000ee4000800007f */
[----:B---3--:R-:W-:Y:S05]  /*79e0*/  @!P0 BRA `(.L_x_138) ;  /* 0xfffffffc00f08947 */ /* 0x008fea000383ffff */
[----:B------:R-:W-:Y:S05]  /*79f0*/  BRA `(.L_x_159) ;  /* 0xfffffff800347947 */ /* 0x000fea000383ffff */
.L_x_139:
[----:B--2---:R2:W3:Y:S02]  /*7a00*/  SYNCS.PHASECHK.TRANS64.TRYWAIT P0, [R6+URZ], R5 ;  /* 0x00000005060075a7 */ /* 0x0044e4000800017f */
[----:B---3--:R-:W-:Y:S05]  /*7a10*/  @!P0 NANOSLEEP.SYNCS 0x989680 ;  /* 0x009896800000895d */ /* 0x008fea0003900000 */
[----:B------:R-:W3:Y:S02]  /*7a20*/  @!P0 SYNCS.PHASECHK.TRANS64 P0, [R6+URZ], R5 ;  /* 0x00000005060085a7 */ /* 0x000ee4000800007f */
[----:B---3--:R-:W-:Y:S05]  /*7a30*/  @!P0 BRA `(.L_x_139) ;  /* 0xfffffffc00f08947 */ /* 0x008fea000383ffff */
[----:B------:R-:W-:Y:S05]  /*7a40*/  BRA `(.L_x_160) ;  /* 0xfffffff8003c7947 */ /* 0x000fea000383ffff */
.L_x_161:
[----:B------:R-:W-:-:S00]  /*7a50*/  BRA `(.L_x_161) ;  /* 0xfffffffc00fc7947 */ /* 0x000fc0000383ffff */
[----:B------:R-:W-:-:S00]  /*7a60*/  NOP ;  /* 0x0000000000007918 */ /* 0x000fc00000000000 */
        /* <DEDUP_REMOVED lines=9> */
.L_x_162:


//--------------------- .nv.global.init           --------------------------
	.section	.nv.global.init,"aw",@progbits
.nv.global.init:
	.type		$str$22,@object
	.size		$str$22,($str$26 - $str$22)
$str$22:
        /*0000*/ 	.byte	0x6b, 0x5f, 0x74, 0x69, 0x6c, 0x65, 0x5f, 0x63, 0x6f, 0x75, 0x6e, 0x74, 0x20, 0x3e, 0x3d, 0x20
        /*0010*/ 	.byte	0x31, 0x00
	.type		$str$26,@object
	.size		$str$26,($str$27 - $str$26)
$str$26:
        /*0012*/ 	.byte	0x28, 0x61, 0x64, 0x64, 0x72, 0x65, 0x73, 0x73, 0x20, 0x26, 0x20, 0x6d, 0x61, 0x73, 0x6b, 0x29
        /*0022*/ 	.byte	0x20, 0x3d, 0x3d, 0x20, 0x30, 0x00
	.type		$str$27,@object
	.size		$str$27,($str$23 - $str$27)
$str$27:
        /*0028*/ 	.byte	0x2f, 0x74, 0x6d, 0x70, 0x2f, 0x63, 0x75, 0x74, 0x6c, 0x61, 0x73, 0x73, 0x5f, 0x73, 0x77, 0x65
        /*0038*/ 	.byte	0x65, 0x70, 0x5f, 0x73, 0x72, 0x63, 0x2f, 0x69, 0x6e, 0x63, 0x6c, 0x75, 0x64, 0x65, 0x2f, 0x63
        /*0048*/ 	.byte	0x75, 0x74, 0x65, 0x2f, 0x70, 0x6f, 0x69, 0x6e, 0x74, 0x65, 0x72, 0x5f, 0x66, 0x6c, 0x61, 0x67
        /*0058*/ 	.byte	0x67, 0x65, 0x64, 0x2e, 0x68, 0x70, 0x70, 0x00
	.type		$str$23,@object
	.size		$str$23,(__unnamed_2 - $str$23)
$str$23:
        /*0060*/ 	.byte	0x2f, 0x74, 0x6d, 0x70, 0x2f, 0x63, 0x75, 0x74, 0x6c, 0x61, 0x73, 0x73, 0x5f, 0x73, 0x77, 0x65
        /*0070*/ 	.byte	0x65, 0x70, 0x5f, 0x73, 0x72, 0x63, 0x2f, 0x69, 0x6e, 0x63, 0x6c, 0x75, 0x64, 0x65, 0x2f, 0x63
        /*0080*/ 	.byte	0x75, 0x74, 0x6c, 0x61, 0x73, 0x73, 0x2f, 0x67, 0x65, 0x6d, 0x6d, 0x2f, 0x63, 0x6f, 0x6c, 0x6c
        /*0090*/ 	.byte	0x65, 0x63, 0x74, 0x69, 0x76, 0x65, 0x2f, 0x73, 0x6d, 0x39, 0x30, 0x5f, 0x6d, 0x6d, 0x61, 0x5f
        /*00a0*/ 	.byte	0x74, 0x6d, 0x61, 0x5f, 0x67, 0x6d, 0x6d, 0x61, 0x5f, 0x73, 0x73, 0x5f, 0x77, 0x61, 0x72, 0x70
        /*00b0*/ 	.byte	0x73, 0x70, 0x65, 0x63, 0x69, 0x61, 0x6c, 0x69, 0x7a, 0x65, 0x64, 0x2e, 0x68, 0x70, 0x70, 0x00
	.type		__unnamed_2,@object
	.size		__unnamed_2,(__unnamed_1 - __unnamed_2)
__unnamed_2:
        /*00c0*/ 	.byte	0x61, 0x75, 0x74, 0x6f, 0x20, 0x63, 0x75, 0x74, 0x65, 0x3a, 0x3a, 0x61, 0x73, 0x5f, 0x70, 0x6f
        /* <DEDUP_REMOVED lines=27> */
        /*0280*/ 	.byte	0x3c, 0x34, 0x30, 0x39, 0x36, 0x3e, 0x3e, 0x3e, 0x3e, 0x3e, 0x5d, 0x00
	.type		__unnamed_1,@object
	.size		__unnamed_1,(.L_0 - __unnamed_1)
__unnamed_1:
        /* <DEDUP_REMOVED lines=182> */
.L_0:


//--------------------- .nv.shared._ZN7cutlass13device_kernelINS_4gemm6kernel13GemmUniversalIN4cute5tupleIJiiiiEEENS1_10collective13CollectiveMmaINS1_34MainloopSm90TmaGmmaWarpSpecializedILi8ENS5_IJNS4_1CILi2EEENSA_ILi1EEESC_EEENS1_35KernelTmaWarpSpecializedCooperativeEEENS5_IJNSA_ILi128EEENSA_ILi64EEESH_EEENS_10bfloat16_tENS5_IJlSC_lEEESJ_SK_NS4_8TiledMMAINS4_8MMA_AtomIJNS4_4SM904GMMA27MMA_64x64x16_F32BF16BF16_SSILNSO_5MajorE0ELSQ_0ELNSO_7ScaleInE1ELSR_1EEEEEENS4_6LayoutISD_NS5_IJSC_NSA_ILi0EEESV_EEEEENS5_IJNS4_10UnderscoreESY_SY_EEEEENS4_13SM90_TMA_LOADENS4_14ComposedLayoutINS4_7SwizzleILi3ELi4ELi3EEENS4_18smem_ptr_flag_bitsILi16EEENSU_INS5_IJNSA_ILi8EEESH_EEENS5_IJSH_SC_EEEEEEEvNS4_8identityENS4_23SM90_TMA_LOAD_MULTICASTES1B_vS1C_EENS_8epilogue10collective18CollectiveEpilogueINS1F_22Sm90TmaWarpSpecializedILi3ELi2ELi16ELb1ELb0EEEJSI_NS5_IJSG_NSA_ILi32EEEEEESJ_SK_SJ_SK_NS1F_6fusion15FusionCallbacksIS1J_NS1M_17LinCombPerRowBiasISJ_fSJ_SJ_fLi8ELNS_15FloatRoundStyleE2EEESI_S1L_JEEES11_NS12_INS13_ILi2ELi4ELi3EEES16_NSU_INS5_IJS17_S1K_EEENS5_IJS1K_SC_EEEEEEENS4_17SM75_U32x4_LDSM_NENS4_14SM90_TMA_STOREES1W_NS4_17SM90_U32x4_STSM_NENS4_9Copy_AtomIJS1Z_NS_6half_tEEEEvEEEvvEEEEvNT_6ParamsE --------------------------
	.section	.nv.shared._ZN7cutlass13device_kernelINS_4gemm6kernel13GemmUniversalIN4cute5tupleIJiiiiEEENS1_10collective13CollectiveMmaINS1_34MainloopSm90TmaGmmaWarpSpecializedILi8ENS5_IJNS4_1CILi2EEENSA_ILi1EEESC_EEENS1_35KernelTmaWarpSpecializedCooperativeEEENS5_IJNSA_ILi128EEENSA_ILi64EEESH_EEENS_10bfloat16_tENS5_IJlSC_lEEESJ_SK_NS4_8TiledMMAINS4_8MMA_AtomIJNS4_4SM904GMMA27MMA_64x64x16_F32BF16BF16_SSILNSO_5MajorE0ELSQ_0ELNSO_7ScaleInE1ELSR_1EEEEEENS4_6LayoutISD_NS5_IJSC_NSA_ILi0EEESV_EEEEENS5_IJNS4_10UnderscoreESY_SY_EEEEENS4_13SM90_TMA_LOADENS4_14ComposedLayoutINS4_7SwizzleILi3ELi4ELi3EEENS4_18smem_ptr_flag_bitsILi16EEENSU_INS5_IJNSA_ILi8EEESH_EEENS5_IJSH_SC_EEEEEEEvNS4_8identityENS4_23SM90_TMA_LOAD_MULTICASTES1B_vS1C_EENS_8epilogue10collective18CollectiveEpilogueINS1F_22Sm90TmaWarpSpecializedILi3ELi2ELi16ELb1ELb0EEEJSI_NS5_IJSG_NSA_ILi32EEEEEESJ_SK_SJ_SK_NS1F_6fusion15FusionCallbacksIS1J_NS1M_17LinCombPerRowBiasISJ_fSJ_SJ_fLi8ELNS_15FloatRoundStyleE2EEESI_S1L_JEEES11_NS12_INS13_ILi2ELi4ELi3EEES16_NSU_INS5_IJS17_S1K_EEENS5_IJS1K_SC_EEEEEEENS4_17SM75_U32x4_LDSM_NENS4_14SM90_TMA_STOREES1W_NS4_17SM90_U32x4_STSM_NENS4_9Copy_AtomIJS1Z_NS_6half_tEEEEvEEEvvEEEEvNT_6ParamsE,"aw",@nobits
	.sectionflags	@""
	.align	16
	.zero		1024


//--------------------- .nv.shared.reserved.0     --------------------------
	.section	.nv.shared.reserved.0,"aw",@nobits
	.weak		__nv_reservedSMEM_offset_0_alias
	.size		__nv_reservedSMEM_offset_0_alias, 0, 0
	.other		__nv_reservedSMEM_offset_0_alias,@"STO_CUDA_RESERVED_SHARED STV_DEFAULT"
__nv_reservedSMEM_offset_0_alias:
	.zero		0


//--------------------- .nv.global                --------------------------
	.section	.nv.global,"aw",@nobits
.nv.global:
	.type		_ZN39_INTERNAL_24c808e1_4_k_cu_9684407a_27494cute1_E,@object
	.size		_ZN39_INTERNAL_24c808e1_4_k_cu_9684407a_27494cute1_E,(_ZN39_INTERNAL_24c808e1_4_k_cu_9684407a_27494cuda3std3__45__cpo6cbeginE - _ZN39_INTERNAL_24c808e1_4_k_cu_9684407a_27494cute1_E)
_ZN39_INTERNAL_24c808e1_4_k_cu_9684407a_27494cute1_E:
	.zero		1
	.type		_ZN39_INTERNAL_24c808e1_4_k_cu_9684407a_27494cuda3std3__45__cpo6cbeginE,@object
	.size		_ZN39_INTERNAL_24c808e1_4_k_cu_9684407a_27494cuda3std3__45__cpo6cbeginE,(_ZN39_INTERNAL_24c808e1_4_k_cu_9684407a_27494cuda3std3__48in_placeE - _ZN39_INTERNAL_24c808e1_4_k_cu_9684407a_27494cuda3std3__45__cpo6cbeginE)
_ZN39_INTERNAL_24c808e1_4_k_cu_9684407a_27494cuda3std3__45__cpo6cbeginE:
	.zero		1
	.type		_ZN39_INTERNAL_24c808e1_4_k_cu_9684407a_27494cuda3std3__48in_placeE,@object
	.size		_ZN39_INTERNAL_24c808e1_4_k_cu_9684407a_27494cuda3std3__48in_placeE,(_ZN39_INTERNAL_24c808e1_4_k_cu_9684407a_27494cuda3std6ranges3__45__cpo9iter_moveE - _ZN39_INTERNAL_24c808e1_4_k_cu_9684407a_27494cuda3std3__48in_placeE)
_ZN39_INTERNAL_24c808e1_4_k_cu_9684407a_27494cuda3std3__48in_placeE:
	.zero		1
	.type		_ZN39_INTERNAL_24c808e1_4_k_cu_9684407a_27494cuda3std6ranges3__45__cpo9iter_moveE,@object
	.size		_ZN39_INTERNAL_24c808e1_4_k_cu_9684407a_27494cuda3std6ranges3__45__cpo9iter_moveE,(_ZN39_INTERNAL_24c808e1_4_k_cu_9684407a_27494cuda3std3__45__cpo5beginE - _ZN39_INTERNAL_24c808e1_4_k_cu_9684407a_27494cuda3std6ranges3__45__cpo9iter_moveE)
_ZN39_INTERNAL_24c808e1_4_k_cu_9684407a_27494cuda3std6ranges3__45__cpo9iter_moveE:
	.zero		1
	.type		_ZN39_INTERNAL_24c808e1_4_k_cu_9684407a_27494cuda3std3__45__cpo5beginE,@object
	.size		_ZN39_INTERNAL_24c808e1_4_k_cu_9684407a_27494cuda3std3__45__cpo5beginE,(_ZN39_INTERNAL_24c808e1_4_k_cu_9684407a_27494cuda3std3__441_GLOBAL__N__24c808e1_4_k_cu_9684407a_27496ignoreE - _ZN39_INTERNAL_24c808e1_4_k_cu_9684407a_27494cuda3std3__45__cpo5beginE)
_ZN39_INTERNAL_24c808e1_4_k_cu_9684407a_27494cuda3std3__45__cpo5beginE:
	.zero		1
	.type		_ZN39_INTERNAL_24c808e1_4_k_cu_9684407a_27494cuda3std3__441_GLOBAL__N__24c808e1_4_k_cu_9684407a_27496ignoreE,@object
	.size		_ZN39_INTERNAL_24c808e1_4_k_cu_9684407a_27494cuda3std3__441_GLOBAL__N__24c808e1_4_k_cu_9684407a_27496ignoreE,(_ZN39_INTERNAL_24c808e1_4_k_cu_9684407a_27494cute7productE - _ZN39_INTERNAL_24c808e1_4_k_cu_9684407a_27494cuda3std3__441_GLOBAL__N__24c808e1_4_k_cu_9684407a_27496ignoreE)
_ZN39_INTERNAL_24c808e1_4_k_cu_9684407a_27494cuda3std3__441_GLOBAL__N__24c808e1_4_k_cu_9684407a_27496ignoreE:
	.zero		1
	.type		_ZN39_INTERNAL_24c808e1_4_k_cu_9684407a_27494cute7productE,@object
	.size		_ZN39_INTERNAL_24c808e1_4_k_cu_9684407a_27494cute7productE,(_ZN39_INTERNAL_24c808e1_4_k_cu_9684407a_27494cuda3std3__45__cpo3endE - _ZN39_INTERNAL_24c808e1_4_k_cu_9684407a_27494cute7productE)
_ZN39_INTERNAL_24c808e1_4_k_cu_9684407a_27494cute7productE:
	.zero		1
	.type		_ZN39_INTERNAL_24c808e1_4_k_cu_9684407a_27494cuda3std3__45__cpo3endE,@object
	.size		_ZN39_INTERNAL_24c808e1_4_k_cu_9684407a_27494cuda3std3__45__cpo3endE,(_ZN39_INTERNAL_24c808e1_4_k_cu_9684407a_27494cuda3std3__419piecewise_constructE - _ZN39_INTERNAL_24c808e1_4_k_cu_9684407a_27494cuda3std3__45__cpo3endE)
_ZN39_INTERNAL_24c808e1_4_k_cu_9684407a_27494cuda3std3__45__cpo3endE:
	.zero		1
	.type		_ZN39_INTERNAL_24c808e1_4_k_cu_9684407a_27494cuda3std3__419piecewise_constructE,@object
	.size		_ZN39_INTERNAL_24c808e1_4_k_cu_9684407a_27494cuda3std3__419piecewise_constructE,(_ZN39_INTERNAL_24c808e1_4_k_cu_9684407a_27494cuda3std3__45__cpo4cendE - _ZN39_INTERNAL_24c808e1_4_k_cu_9684407a_27494cuda3std3__419piecewise_constructE)
_ZN39_INTERNAL_24c808e1_4_k_cu_9684407a_27494cuda3std3__419piecewise_constructE:
	.zero		1
	.type		_ZN39_INTERNAL_24c808e1_4_k_cu_9684407a_27494cuda3std3__45__cpo4cendE,@object
	.size		_ZN39_INTERNAL_24c808e1_4_k_cu_9684407a_27494cuda3std3__45__cpo4cendE,(_ZN39_INTERNAL_24c808e1_4_k_cu_9684407a_27494cuda3std6ranges3__45__cpo4swapE - _ZN39_INTERNAL_24c808e1_4_k_cu_9684407a_27494cuda3std3__45__cpo4cendE)
_ZN39_INTERNAL_24c808e1_4_k_cu_9684407a_27494cuda3std3__45__cpo4cendE:
	.zero		1
	.type		_ZN39_INTERNAL_24c808e1_4_k_cu_9684407a_27494cuda3std6ranges3__45__cpo4swapE,@object
	.size		_ZN39_INTERNAL_24c808e1_4_k_cu_9684407a_27494cuda3std6ranges3__45__cpo4swapE,(.L_9 - _ZN39_INTERNAL_24c808e1_4_k_cu_9684407a_27494cuda3std6ranges3__45__cpo4swapE)
_ZN39_INTERNAL_24c808e1_4_k_cu_9684407a_27494cuda3std6ranges3__45__cpo4swapE:
	.zero		1
.L_9:


//--------------------- .nv.constant0._ZN7cutlass13device_kernelINS_4gemm6kernel13GemmUniversalIN4cute5tupleIJiiiiEEENS1_10collective13CollectiveMmaINS1_34MainloopSm90TmaGmmaWarpSpecializedILi8ENS5_IJNS4_1CILi2EEENSA_ILi1EEESC_EEENS1_35KernelTmaWarpSpecializedCooperativeEEENS5_IJNSA_ILi128EEENSA_ILi64EEESH_EEENS_10bfloat16_tENS5_IJlSC_lEEESJ_SK_NS4_8TiledMMAINS4_8MMA_AtomIJNS4_4SM904GMMA27MMA_64x64x16_F32BF16BF16_SSILNSO_5MajorE0ELSQ_0ELNSO_7ScaleInE1ELSR_1EEEEEENS4_6LayoutISD_NS5_IJSC_NSA_ILi0EEESV_EEEEENS5_IJNS4_10UnderscoreESY_SY_EEEEENS4_13SM90_TMA_LOADENS4_14ComposedLayoutINS4_7SwizzleILi3ELi4ELi3EEENS4_18smem_ptr_flag_bitsILi16EEENSU_INS5_IJNSA_ILi8EEESH_EEENS5_IJSH_SC_EEEEEEEvNS4_8identityENS4_23SM90_TMA_LOAD_MULTICASTES1B_vS1C_EENS_8epilogue10collective18CollectiveEpilogueINS1F_22Sm90TmaWarpSpecializedILi3ELi2ELi16ELb1ELb0EEEJSI_NS5_IJSG_NSA_ILi32EEEEEESJ_SK_SJ_SK_NS1F_6fusion15FusionCallbacksIS1J_NS1M_17LinCombPerRowBiasISJ_fSJ_SJ_fLi8ELNS_15FloatRoundStyleE2EEESI_S1L_JEEES11_NS12_INS13_ILi2ELi4ELi3EEES16_NSU_INS5_IJS17_S1K_EEENS5_IJS1K_SC_EEEEEEENS4_17SM75_U32x4_LDSM_NENS4_14SM90_TMA_STOREES1W_NS4_17SM90_U32x4_STSM_NENS4_9Copy_AtomIJS1Z_NS_6half_tEEEEvEEEvvEEEEvNT_6ParamsE --------------------------
	.section	.nv.constant0._ZN7cutlass13device_kernelINS_4gemm6kernel13GemmUniversalIN4cute5tupleIJiiiiEEENS1_10collective13CollectiveMmaINS1_34MainloopSm90TmaGmmaWarpSpecializedILi8ENS5_IJNS4_1CILi2EEENSA_ILi1EEESC_EEENS1_35KernelTmaWarpSpecializedCooperativeEEENS5_IJNSA_ILi128EEENSA_ILi64EEESH_EEENS_10bfloat16_tENS5_IJlSC_lEEESJ_SK_NS4_8TiledMMAINS4_8MMA_AtomIJNS4_4SM904GMMA27MMA_64x64x16_F32BF16BF16_SSILNSO_5MajorE0ELSQ_0ELNSO_7ScaleInE1ELSR_1EEEEEENS4_6LayoutISD_NS5_IJSC_NSA_ILi0EEESV_EEEEENS5_IJNS4_10UnderscoreESY_SY_EEEEENS4_13SM90_TMA_LOADENS4_14ComposedLayoutINS4_7SwizzleILi3ELi4ELi3EEENS4_18smem_ptr_flag_bitsILi16EEENSU_INS5_IJNSA_ILi8EEESH_EEENS5_IJSH_SC_EEEEEEEvNS4_8identityENS4_23SM90_TMA_LOAD_MULTICASTES1B_vS1C_EENS_8epilogue10collective18CollectiveEpilogueINS1F_22Sm90TmaWarpSpecializedILi3ELi2ELi16ELb1ELb0EEEJSI_NS5_IJSG_NSA_ILi32EEEEEESJ_SK_SJ_SK_NS1F_6fusion15FusionCallbacksIS1J_NS1M_17LinCombPerRowBiasISJ_fSJ_SJ_fLi8ELNS_15FloatRoundStyleE2EEESI_S1L_JEEES11_NS12_INS13_ILi2ELi4ELi3EEES16_NSU_INS5_IJS17_S1K_EEENS5_IJS1K_SC_EEEEEEENS4_17SM75_U32x4_LDSM_NENS4_14SM90_TMA_STOREES1W_NS4_17SM90_U32x4_STSM_NENS4_9Copy_AtomIJS1Z_NS_6half_tEEEEvEEEvvEEEEvNT_6ParamsE,"a",@progbits
	.sectionflags	@""
	.align	4
.nv.constant0._ZN7cutlass13device_kernelINS_4gemm6kernel13GemmUniversalIN4cute5tupleIJiiiiEEENS1_10collective13CollectiveMmaINS1_34MainloopSm90TmaGmmaWarpSpecializedILi8ENS5_IJNS4_1CILi2EEENSA_ILi1EEESC_EEENS1_35KernelTmaWarpSpecializedCooperativeEEENS5_IJNSA_ILi128EEENSA_ILi64EEESH_EEENS_10bfloat16_tENS5_IJlSC_lEEESJ_SK_NS4_8TiledMMAINS4_8MMA_AtomIJNS4_4SM904GMMA27MMA_64x64x16_F32BF16BF16_SSILNSO_5MajorE0ELSQ_0ELNSO_7ScaleInE1ELSR_1EEEEEENS4_6LayoutISD_NS5_IJSC_NSA_ILi0EEESV_EEEEENS5_IJNS4_10UnderscoreESY_SY_EEEEENS4_13SM90_TMA_LOADENS4_14ComposedLayoutINS4_7SwizzleILi3ELi4ELi3EEENS4_18smem_ptr_flag_bitsILi16EEENSU_INS5_IJNSA_ILi8EEESH_EEENS5_IJSH_SC_EEEEEEEvNS4_8identityENS4_23SM90_TMA_LOAD_MULTICASTES1B_vS1C_EENS_8epilogue10collective18CollectiveEpilogueINS1F_22Sm90TmaWarpSpecializedILi3ELi2ELi16ELb1ELb0EEEJSI_NS5_IJSG_NSA_ILi32EEEEEESJ_SK_SJ_SK_NS1F_6fusion15FusionCallbacksIS1J_NS1M_17LinCombPerRowBiasISJ_fSJ_SJ_fLi8ELNS_15FloatRoundStyleE2EEESI_S1L_JEEES11_NS12_INS13_ILi2ELi4ELi3EEES16_NSU_INS5_IJS17_S1K_EEENS5_IJS1K_SC_EEEEEEENS4_17SM75_U32x4_LDSM_NENS4_14SM90_TMA_STOREES1W_NS4_17SM90_U32x4_STSM_NENS4_9Copy_AtomIJS1Z_NS_6half_tEEEEvEEEvvEEEEvNT_6ParamsE:
	.zero		2432


//--------------------- SYMBOLS --------------------------

	.type		.nv.reservedSmem.offset0,@object
	.size		.nv.reservedSmem.offset0,0x4
	.type		__assertfail,@function
